// auto-generated by cutlass_sweep.gemm — config: {"arch": "sm_90", "cluster_m": 2, "cluster_n": 4, "dtype": "bf16", "dtype_b": "bf16", "layout": "nt", "stages": 0, "tile_k": 32, "tile_m": 128, "tile_n": 128}
#include "cutlass/cutlass.h"
#include "cutlass/gemm/collective/collective_builder.hpp"
#include "cutlass/gemm/device/gemm_universal_adapter.h"
#include "cutlass/gemm/kernel/gemm_universal.hpp"
#include "cutlass/epilogue/collective/collective_builder.hpp"

using ElemA = cutlass::bfloat16_t;
using ElemB = cutlass::bfloat16_t;
using ElemCD = cutlass::bfloat16_t;
using Acc  = float;
using TileShape    = cute::Shape<cute::_128, cute::_128, cute::_32>;
using ClusterShape = cute::Shape<cute::_2, cute::_4, cute::_1>;

using CollectiveEpilogue = typename cutlass::epilogue::collective::CollectiveBuilder<
    cutlass::arch::Sm90, cutlass::arch::OpClassTensorOp,
    TileShape, ClusterShape,
    cutlass::epilogue::collective::EpilogueTileAuto,
    Acc, Acc,
    ElemCD, cutlass::layout::RowMajor, 128 / cutlass::sizeof_bits<ElemCD>::value,
    ElemCD, cutlass::layout::RowMajor, 128 / cutlass::sizeof_bits<ElemCD>::value,
    cutlass::epilogue::collective::EpilogueScheduleAuto
  >::CollectiveOp;

using CollectiveMainloop = typename cutlass::gemm::collective::CollectiveBuilder<
    cutlass::arch::Sm90, cutlass::arch::OpClassTensorOp,
    ElemA, cutlass::layout::RowMajor, 128 / cutlass::sizeof_bits<ElemA>::value,
    ElemB, cutlass::layout::ColumnMajor, 128 / cutlass::sizeof_bits<ElemB>::value,
    Acc,
    TileShape, ClusterShape,
    cutlass::gemm::collective::StageCountAutoCarveout<static_cast<int>(sizeof(typename CollectiveEpilogue::SharedStorage))>,
    cutlass::gemm::collective::KernelScheduleAuto
  >::CollectiveOp;

using GemmKernel = cutlass::gemm::kernel::GemmUniversal<
    cute::Shape<int,int,int,int>,
    CollectiveMainloop,
    CollectiveEpilogue
>;
using Gemm = cutlass::gemm::device::GemmUniversalAdapter<GemmKernel>;

// Force the device kernel symbol into the cubin without needing a host main.
auto* _anchor = &cutlass::device_kernel<GemmKernel>;


// ===== COMPILED SASS (sm_90a) =====

	.target	sm_90a

	.elftype	@"ET_EXEC"


//--------------------- .note.nv.tkinfo           --------------------------
	.section	.note.nv.tkinfo,"",@"SHT_NOTE"
	.sectionflags	@"SHF_NOTE_NV_TKINFO"
	.tkinfo
        /*0018*/ 	.word	0x00000002
        /*0030*/ 	.string	""
        /*0030*/ 	.string	"ptxas"
        /*0030*/ 	.string	"Cuda compilation tools, release 13.0, V13.0.88"
        /*0030*/ 	.string	"Build cuda_13.0.r13.0/compiler.36424714_0"
        /*0030*/ 	.string	"-arch sm_90a -m 64 "



//--------------------- .note.nv.cuinfo           --------------------------
	.section	.note.nv.cuinfo,"",@"SHT_NOTE"
	.sectionflags	@"SHF_NOTE_NV_CUINFO"
        /*0018*/ 	.short	0x0002
        /*001a*/ 	.short	0x005a
        /*001c*/ 	.short	0x0082
	.zero		2


//--------------------- .nv.info                  --------------------------
	.section	.nv.info,"",@"SHT_CUDA_INFO"
	.align	4


	//----- nvinfo : EIATTR_REGCOUNT
	.align		4
        /*0000*/ 	.byte	0x04, 0x2f
        /*0002*/ 	.short	(.L_15 - .L_14)
	.align		4
.L_14:
        /*0004*/ 	.word	index@(_ZN7cutlass13device_kernelINS_4gemm6kernel13GemmUniversalIN4cute5tupleIJiiiiEEENS1_10collective13CollectiveMmaINS1_34MainloopSm90TmaGmmaWarpSpecializedILi14ENS5_IJNS4_1CILi2EEENSA_ILi4EEENSA_ILi1EEEEEENS1_35KernelTmaWarpSpecializedCooperativeEEENS5_IJNSA_ILi128EEESH_NSA_ILi32EEEEEENS_10bfloat16_tENS5_IJlSD_lEEESK_SL_NS4_8TiledMMAINS4_8MMA_AtomIJNS4_4SM904GMMA28MMA_64x128x16_F32BF16BF16_SSILNSP_5MajorE0ELSR_0ELNSP_7ScaleInE1ELSS_1EEEEEENS4_6LayoutINS5_IJSB_SD_SD_EEENS5_IJSD_NSA_ILi0EEESX_EEEEENS5_IJNS4_10UnderscoreES10_S10_EEEEENS4_23SM90_TMA_LOAD_MULTICASTENS4_14ComposedLayoutINS4_7SwizzleILi2ELi4ELi3EEENS4_18smem_ptr_flag_bitsILi16EEENSV_INS5_IJNSA_ILi8EEESI_EEENS5_IJSI_SD_EEEEEEEvNS4_8identityES13_S1D_vS1E_EENS_8epilogue10collective6detail29Sm90TmaWarpSpecializedAdapterINS1H_15DefaultEpilogueISK_SL_SL_NS1G_6thread17LinearCombinationISK_Li1EffLNS1L_9ScaleType4KindE0ELNS_15FloatRoundStyleE2ESK_EENS1_15EpilogueDefaultEEEEEvvEEEEvNT_6ParamsE)
        /*0008*/ 	.word	0x000000a8


	//----- nvinfo : EIATTR_FRAME_SIZE
	.align		4
.L_15:
        /*000c*/ 	.byte	0x04, 0x11
        /*000e*/ 	.short	(.L_17 - .L_16)
	.align		4
.L_16:
        /*0010*/ 	.word	index@(_ZN7cutlass13device_kernelINS_4gemm6kernel13GemmUniversalIN4cute5tupleIJiiiiEEENS1_10collective13CollectiveMmaINS1_34MainloopSm90TmaGmmaWarpSpecializedILi14ENS5_IJNS4_1CILi2EEENSA_ILi4EEENSA_ILi1EEEEEENS1_35KernelTmaWarpSpecializedCooperativeEEENS5_IJNSA_ILi128EEESH_NSA_ILi32EEEEEENS_10bfloat16_tENS5_IJlSD_lEEESK_SL_NS4_8TiledMMAINS4_8MMA_AtomIJNS4_4SM904GMMA28MMA_64x128x16_F32BF16BF16_SSILNSP_5MajorE0ELSR_0ELNSP_7ScaleInE1ELSS_1EEEEEENS4_6LayoutINS5_IJSB_SD_SD_EEENS5_IJSD_NSA_ILi0EEESX_EEEEENS5_IJNS4_10UnderscoreES10_S10_EEEEENS4_23SM90_TMA_LOAD_MULTICASTENS4_14ComposedLayoutINS4_7SwizzleILi2ELi4ELi3EEENS4_18smem_ptr_flag_bitsILi16EEENSV_INS5_IJNSA_ILi8EEESI_EEENS5_IJSI_SD_EEEEEEEvNS4_8identityES13_S1D_vS1E_EENS_8epilogue10collective6detail29Sm90TmaWarpSpecializedAdapterINS1H_15DefaultEpilogueISK_SL_SL_NS1G_6thread17LinearCombinationISK_Li1EffLNS1L_9ScaleType4KindE0ELNS_15FloatRoundStyleE2ESK_EENS1_15EpilogueDefaultEEEEEvvEEEEvNT_6ParamsE)
        /*0014*/ 	.word	0x00000000


	//----- nvinfo : EIATTR_MIN_STACK_SIZE
	.align		4
.L_17:
        /*0018*/ 	.byte	0x04, 0x12
        /*001a*/ 	.short	(.L_19 - .L_18)
	.align		4
.L_18:
        /*001c*/ 	.word	index@(_ZN7cutlass13device_kernelINS_4gemm6kernel13GemmUniversalIN4cute5tupleIJiiiiEEENS1_10collective13CollectiveMmaINS1_34MainloopSm90TmaGmmaWarpSpecializedILi14ENS5_IJNS4_1CILi2EEENSA_ILi4EEENSA_ILi1EEEEEENS1_35KernelTmaWarpSpecializedCooperativeEEENS5_IJNSA_ILi128EEESH_NSA_ILi32EEEEEENS_10bfloat16_tENS5_IJlSD_lEEESK_SL_NS4_8TiledMMAINS4_8MMA_AtomIJNS4_4SM904GMMA28MMA_64x128x16_F32BF16BF16_SSILNSP_5MajorE0ELSR_0ELNSP_7ScaleInE1ELSS_1EEEEEENS4_6LayoutINS5_IJSB_SD_SD_EEENS5_IJSD_NSA_ILi0EEESX_EEEEENS5_IJNS4_10UnderscoreES10_S10_EEEEENS4_23SM90_TMA_LOAD_MULTICASTENS4_14ComposedLayoutINS4_7SwizzleILi2ELi4ELi3EEENS4_18smem_ptr_flag_bitsILi16EEENSV_INS5_IJNSA_ILi8EEESI_EEENS5_IJSI_SD_EEEEEEEvNS4_8identityES13_S1D_vS1E_EENS_8epilogue10collective6detail29Sm90TmaWarpSpecializedAdapterINS1H_15DefaultEpilogueISK_SL_SL_NS1G_6thread17LinearCombinationISK_Li1EffLNS1L_9ScaleType4KindE0ELNS_15FloatRoundStyleE2ESK_EENS1_15EpilogueDefaultEEEEEvvEEEEvNT_6ParamsE)
        /*0020*/ 	.word	0x00000000
.L_19:


//--------------------- .nv.compat                --------------------------
	.section	.nv.compat,"",@"SHT_CUDA_COMPAT_INFO"
	.align	4
        /*0000*/ 	.byte	0x02, 0x09, 0x01, 0x00, 0x02, 0x02, 0x04, 0x00, 0x02, 0x05, 0x05, 0x00, 0x03, 0x07, 0x01, 0x01
        /*0010*/ 	.byte	0x02, 0x03, 0x01, 0x00, 0x02, 0x06, 0x01, 0x00, 0x04, 0x0b, 0x08, 0x00, 0x00, 0x00, 0x00, 0x00
        /*0020*/ 	.byte	0x00, 0x00, 0x00, 0x00


//--------------------- .nv.info._ZN7cutlass13device_kernelINS_4gemm6kernel13GemmUniversalIN4cute5tupleIJiiiiEEENS1_10collective13CollectiveMmaINS1_34MainloopSm90TmaGmmaWarpSpecializedILi14ENS5_IJNS4_1CILi2EEENSA_ILi4EEENSA_ILi1EEEEEENS1_35KernelTmaWarpSpecializedCooperativeEEENS5_IJNSA_ILi128EEESH_NSA_ILi32EEEEEENS_10bfloat16_tENS5_IJlSD_lEEESK_SL_NS4_8TiledMMAINS4_8MMA_AtomIJNS4_4SM904GMMA28MMA_64x128x16_F32BF16BF16_SSILNSP_5MajorE0ELSR_0ELNSP_7ScaleInE1ELSS_1EEEEEENS4_6LayoutINS5_IJSB_SD_SD_EEENS5_IJSD_NSA_ILi0EEESX_EEEEENS5_IJNS4_10UnderscoreES10_S10_EEEEENS4_23SM90_TMA_LOAD_MULTICASTENS4_14ComposedLayoutINS4_7SwizzleILi2ELi4ELi3EEENS4_18smem_ptr_flag_bitsILi16EEENSV_INS5_IJNSA_ILi8EEESI_EEENS5_IJSI_SD_EEEEEEEvNS4_8identityES13_S1D_vS1E_EENS_8epilogue10collective6detail29Sm90TmaWarpSpecializedAdapterINS1H_15DefaultEpilogueISK_SL_SL_NS1G_6thread17LinearCombinationISK_Li1EffLNS1L_9ScaleType4KindE0ELNS_15FloatRoundStyleE2ESK_EENS1_15EpilogueDefaultEEEEEvvEEEEvNT_6ParamsE --------------------------
	.section	.nv.info._ZN7cutlass13device_kernelINS_4gemm6kernel13GemmUniversalIN4cute5tupleIJiiiiEEENS1_10collective13CollectiveMmaINS1_34MainloopSm90TmaGmmaWarpSpecializedILi14ENS5_IJNS4_1CILi2EEENSA_ILi4EEENSA_ILi1EEEEEENS1_35KernelTmaWarpSpecializedCooperativeEEENS5_IJNSA_ILi128EEESH_NSA_ILi32EEEEEENS_10bfloat16_tENS5_IJlSD_lEEESK_SL_NS4_8TiledMMAINS4_8MMA_AtomIJNS4_4SM904GMMA28MMA_64x128x16_F32BF16BF16_SSILNSP_5MajorE0ELSR_0ELNSP_7ScaleInE1ELSS_1EEEEEENS4_6LayoutINS5_IJSB_SD_SD_EEENS5_IJSD_NSA_ILi0EEESX_EEEEENS5_IJNS4_10UnderscoreES10_S10_EEEEENS4_23SM90_TMA_LOAD_MULTICASTENS4_14ComposedLayoutINS4_7SwizzleILi2ELi4ELi3EEENS4_18smem_ptr_flag_bitsILi16EEENSV_INS5_IJNSA_ILi8EEESI_EEENS5_IJSI_SD_EEEEEEEvNS4_8identityES13_S1D_vS1E_EENS_8epilogue10collective6detail29Sm90TmaWarpSpecializedAdapterINS1H_15DefaultEpilogueISK_SL_SL_NS1G_6thread17LinearCombinationISK_Li1EffLNS1L_9ScaleType4KindE0ELNS_15FloatRoundStyleE2ESK_EENS1_15EpilogueDefaultEEEEEvvEEEEvNT_6ParamsE,"",@"SHT_CUDA_INFO"
	.sectionflags	@""
	.align	4


	//----- nvinfo : EIATTR_CUDA_API_VERSION
	.align		4
        /*0000*/ 	.byte	0x04, 0x37
        /*0002*/ 	.short	(.L_21 - .L_20)
.L_20:
        /*0004*/ 	.word	0x00000082


	//----- nvinfo : EIATTR_KPARAM_INFO
	.align		4
.L_21:
        /*0008*/ 	.byte	0x04, 0x17
        /*000a*/ 	.short	(.L_23 - .L_22)
.L_22:
        /*000c*/ 	.word	0x00000000
        /*0010*/ 	.short	0x0000
        /*0012*/ 	.short	0x0070
        /*0014*/ 	.byte	0x00, 0xf0, 0x01, 0x10


	//----- nvinfo : EIATTR_SPARSE_MMA_MASK
	.align		4
.L_23:
        /*0018*/ 	.byte	0x03, 0x50
        /*001a*/ 	.short	0x0000


	//----- nvinfo : EIATTR_MAXREG_COUNT
	.align		4
        /*001c*/ 	.byte	0x03, 0x1b
        /*001e*/ 	.short	0x00a8


	//----- nvinfo : EIATTR_NUM_BARRIERS
	.align		4
        /*0020*/ 	.byte	0x02, 0x4c
        /*0022*/ 	.byte	0x01
	.zero		1


	//----- nvinfo : EIATTR_EXTERNS
	.align		4
        /*0024*/ 	.byte	0x04, 0x0f
        /*0026*/ 	.short	(.L_25 - .L_24)


	//   ....[0]....
	.align		4
.L_24:
        /*0028*/ 	.word	index@(__assertfail)


	//----- nvinfo : EIATTR_MERCURY_ISA_VERSION
	.align		4
.L_25:
        /*002c*/ 	.byte	0x03, 0x5f
        /*002e*/ 	.short	0x0101


	//----- nvinfo : EIATTR_INT_WARP_WIDE_INSTR_OFFSETS
	.align		4
        /*0030*/ 	.byte	0x04, 0x31
        /*0032*/ 	.short	(.L_27 - .L_26)


	//   ....[0]....
.L_26:
        /*0034*/ 	.word	0x000005f0


	//   ....[1]....
        /*0038*/ 	.word	0x00000620


	//   ....[2]....
        /*003c*/ 	.word	0x000007e0


	//----- nvinfo : EIATTR_COOP_GROUP_MASK_REGIDS
	.align		4
.L_27:
        /*0040*/ 	.byte	0x04, 0x29
        /*0042*/ 	.short	(.L_29 - .L_28)


	//   ....[0]....
.L_28:
        /*0044*/ 	.word	0xffffffff


	//   ....[1]....
        /*0048*/ 	.word	0xffffffff


	//   ....[2]....
        /*004c*/ 	.word	0xffffffff


	//   ....[3]....
        /*0050*/ 	.word	0xffffffff


	//   ....[4]....
        /*0054*/ 	.word	0xffffffff


	//   ....[5]....
        /*0058*/ 	.word	0xffffffff


	//----- nvinfo : EIATTR_COOP_GROUP_INSTR_OFFSETS
	.align		4
.L_29:
        /*005c*/ 	.byte	0x04, 0x28
        /*005e*/ 	.short	(.L_31 - .L_30)


	//   ....[0]....
.L_30:
        /*0060*/ 	.word	0x00000060


	//   ....[1]....
        /*0064*/ 	.word	0x00000070


	//   ....[2]....
        /*0068*/ 	.word	0x00000130


	//   ....[3]....
        /*006c*/ 	.word	0x00000440


	//   ....[4]....
        /*0070*/ 	.word	0x00000960


	//   ....[5]....
        /*0074*/ 	.word	0x000013a0


	//----- nvinfo : EIATTR_REG_RECONFIG
	.align		4
.L_31:
        /*0078*/ 	.byte	0x01, 0x54
	.zero		2


	//----- nvinfo : EIATTR_SYSCALL_OFFSETS
	.align		4
        /*007c*/ 	.byte	0x04, 0x46
        /*007e*/ 	.short	(.L_33 - .L_32)


	//   ....[0]....
.L_32:
        /*0080*/ 	.word	0x00001560


	//----- nvinfo : EIATTR_MBARRIER_INSTR_OFFSETS
	.align		4
.L_33:
        /*0084*/ 	.byte	0x04, 0x39
        /*0086*/ 	.short	(.L_35 - .L_34)


	//   ....[0]....
.L_34:
        /*0088*/ 	.word	0x00000250
        /*008c*/ 	.word	0x000000ff
        /*0090*/ 	.word	0x00000000
        /*0094*/ 	.short	0x0100
        /*0096*/ 	.byte	0x08
	.zero		1


	//   ....[1]....
        /*0098*/ 	.word	0x00000260
        /*009c*/ 	.word	0x000000ff
        /*00a0*/ 	.word	0x00000070
        /*00a4*/ 	.short	0x0100
        /*00a6*/ 	.byte	0x08
	.zero		1


	//   ....[2]....
        /*00a8*/ 	.word	0x00000270
        /*00ac*/ 	.word	0x000000ff
        /*00b0*/ 	.word	0x00000008
        /*00b4*/ 	.short	0x0100
        /*00b6*/ 	.byte	0x08
	.zero		1


	//   ....[3]....
        /*00b8*/ 	.word	0x00000280
        /*00bc*/ 	.word	0x000000ff
        /*00c0*/ 	.word	0x00000078
        /*00c4*/ 	.short	0x0100
        /*00c6*/ 	.byte	0x08
	.zero		1


	//   ....[4]....
        /*00c8*/ 	.word	0x00000290
        /*00cc*/ 	.word	0x000000ff
        /*00d0*/ 	.word	0x00000010
        /*00d4*/ 	.short	0x0100
        /*00d6*/ 	.byte	0x08
	.zero		1


	//   ....[5]....
        /*00d8*/ 	.word	0x000002a0
        /*00dc*/ 	.word	0x000000ff
        /*00e0*/ 	.word	0x00000080
        /*00e4*/ 	.short	0x0100
        /*00e6*/ 	.byte	0x08
	.zero		1


	//   ....[6]....
        /*00e8*/ 	.word	0x000002b0
        /*00ec*/ 	.word	0x000000ff
        /*00f0*/ 	.word	0x00000018
        /*00f4*/ 	.short	0x0100
        /*00f6*/ 	.byte	0x08
	.zero		1


	//   ....[7]....
        /*00f8*/ 	.word	0x000002c0
        /*00fc*/ 	.word	0x000000ff
        /*0100*/ 	.word	0x00000088
        /*0104*/ 	.short	0x0100
        /*0106*/ 	.byte	0x08
	.zero		1


	//   ....[8]....
        /*0108*/ 	.word	0x000002d0
        /*010c*/ 	.word	0x000000ff
        /*0110*/ 	.word	0x00000020
        /*0114*/ 	.short	0x0100
        /*0116*/ 	.byte	0x08
	.zero		1


	//   ....[9]....
        /*0118*/ 	.word	0x000002e0
        /*011c*/ 	.word	0x000000ff
        /*0120*/ 	.word	0x00000090
        /*0124*/ 	.short	0x0100
        /*0126*/ 	.byte	0x08
	.zero		1


	//   ....[10]....
        /*0128*/ 	.word	0x000002f0
        /*012c*/ 	.word	0x000000ff
        /*0130*/ 	.word	0x00000028
        /*0134*/ 	.short	0x0100
        /*0136*/ 	.byte	0x08
	.zero		1


	//   ....[11]....
        /*0138*/ 	.word	0x00000300
        /*013c*/ 	.word	0x000000ff
        /*0140*/ 	.word	0x00000098
        /*0144*/ 	.short	0x0100
        /*0146*/ 	.byte	0x08
	.zero		1


	//   ....[12]....
        /*0148*/ 	.word	0x00000310
        /*014c*/ 	.word	0x000000ff
        /*0150*/ 	.word	0x00000030
        /*0154*/ 	.short	0x0100
        /*0156*/ 	.byte	0x08
	.zero		1


	//   ....[13]....
        /*0158*/ 	.word	0x00000320
        /*015c*/ 	.word	0x000000ff
        /*0160*/ 	.word	0x000000a0
        /*0164*/ 	.short	0x0100
        /*0166*/ 	.byte	0x08
	.zero		1


	//   ....[14]....
        /*0168*/ 	.word	0x00000330
        /*016c*/ 	.word	0x000000ff
        /*0170*/ 	.word	0x00000038
        /*0174*/ 	.short	0x0100
        /*0176*/ 	.byte	0x08
	.zero		1


	//   ....[15]....
        /*0178*/ 	.word	0x00000340
        /*017c*/ 	.word	0x000000ff
        /*0180*/ 	.word	0x000000a8
        /*0184*/ 	.short	0x0100
        /*0186*/ 	.byte	0x08
	.zero		1


	//   ....[16]....
        /*0188*/ 	.word	0x00000350
        /*018c*/ 	.word	0x000000ff
        /*0190*/ 	.word	0x00000040
        /*0194*/ 	.short	0x0100
        /*0196*/ 	.byte	0x08
	.zero		1


	//   ....[17]....
        /*0198*/ 	.word	0x00000360
        /*019c*/ 	.word	0x000000ff
        /*01a0*/ 	.word	0x000000b0
        /*01a4*/ 	.short	0x0100
        /*01a6*/ 	.byte	0x08
	.zero		1


	//   ....[18]....
        /*01a8*/ 	.word	0x00000370
        /*01ac*/ 	.word	0x000000ff
        /*01b0*/ 	.word	0x00000048
        /*01b4*/ 	.short	0x0100
        /*01b6*/ 	.byte	0x08
	.zero		1


	//   ....[19]....
        /*01b8*/ 	.word	0x00000380
        /*01bc*/ 	.word	0x000000ff
        /*01c0*/ 	.word	0x000000b8
        /*01c4*/ 	.short	0x0100
        /*01c6*/ 	.byte	0x08
	.zero		1


	//   ....[20]....
        /*01c8*/ 	.word	0x00000390
        /*01cc*/ 	.word	0x000000ff
        /*01d0*/ 	.word	0x00000050
        /*01d4*/ 	.short	0x0100
        /*01d6*/ 	.byte	0x08
	.zero		1


	//   ....[21]....
        /*01d8*/ 	.word	0x000003a0
        /*01dc*/ 	.word	0x000000ff
        /*01e0*/ 	.word	0x000000c0
        /*01e4*/ 	.short	0x0100
        /*01e6*/ 	.byte	0x08
	.zero		1


	//   ....[22]....
        /*01e8*/ 	.word	0x000003b0
        /*01ec*/ 	.word	0x000000ff
        /*01f0*/ 	.word	0x00000058
        /*01f4*/ 	.short	0x0100
        /*01f6*/ 	.byte	0x08
	.zero		1


	//   ....[23]....
        /*01f8*/ 	.word	0x000003c0
        /*01fc*/ 	.word	0x000000ff
        /*0200*/ 	.word	0x000000c8
        /*0204*/ 	.short	0x0100
        /*0206*/ 	.byte	0x08
	.zero		1


	//   ....[24]....
        /*0208*/ 	.word	0x000003d0
        /*020c*/ 	.word	0x000000ff
        /*0210*/ 	.word	0x00000060
        /*0214*/ 	.short	0x0100
        /*0216*/ 	.byte	0x08
	.zero		1


	//   ....[25]....
        /*0218*/ 	.word	0x000003e0
        /*021c*/ 	.word	0x000000ff
        /*0220*/ 	.word	0x000000d0
        /*0224*/ 	.short	0x0100
        /*0226*/ 	.byte	0x08
	.zero		1


	//   ....[26]....
        /*0228*/ 	.word	0x000003f0
        /*022c*/ 	.word	0x000000ff
        /*0230*/ 	.word	0x00000068
        /*0234*/ 	.short	0x0100
        /*0236*/ 	.byte	0x08
	.zero		1


	//   ....[27]....
        /*0238*/ 	.word	0x00000400
        /*023c*/ 	.word	0x000000ff
        /*0240*/ 	.word	0x000000d8
        /*0244*/ 	.short	0x0100
        /*0246*/ 	.byte	0x08
	.zero		1


	//   ....[28]....
        /*0248*/ 	.word	0x00000860
        /*024c*/ 	.word	0x000000ff
        /*0250*/ 	.word	0x000000f0
        /*0254*/ 	.short	0x0100
        /*0256*/ 	.byte	0x06
	.zero		1


	//   ....[29]....
        /*0258*/ 	.word	0x000008f0
        /*025c*/ 	.word	0x000000ff
        /*0260*/ 	.word	0x000000f8
        /*0264*/ 	.short	0x0100
        /*0266*/ 	.byte	0x06
	.zero		1


	//   ....[30]....
        /*0268*/ 	.word	0x00001620
        /*026c*/ 	.word	0x00000003
        /*0270*/ 	.word	0x00000000
        /*0274*/ 	.short	0x010a
        /*0276*/ 	.byte	0x3f
	.zero		1


	//   ....[31]....
        /*0278*/ 	.word	0x00001660
        /*027c*/ 	.word	0x00000003
        /*0280*/ 	.word	0x00000000
        /*0284*/ 	.short	0x010a
        /*0286*/ 	.byte	0x3f
	.zero		1


	//   ....[32]....
        /*0288*/ 	.word	0x00001930
        /*028c*/ 	.word	0x00000005
        /*0290*/ 	.word	0x00000000
        /*0294*/ 	.short	0x010a
        /*0296*/ 	.byte	0x3f
	.zero		1


	//   ....[33]....
        /*0298*/ 	.word	0x00001970
        /*029c*/ 	.word	0x00000005
        /*02a0*/ 	.word	0x00000000
        /*02a4*/ 	.short	0x010a
        /*02a6*/ 	.byte	0x3f
	.zero		1


	//   ....[34]....
        /*02a8*/ 	.word	0x00001ad0
        /*02ac*/ 	.word	0x00000004
        /*02b0*/ 	.word	0x00000000
        /*02b4*/ 	.short	0x0101
        /*02b6*/ 	.byte	0x3f
	.zero		1


	//   ....[35]....
        /*02b8*/ 	.word	0x00001d00
        /*02bc*/ 	.word	0x00000000
        /*02c0*/ 	.word	0x00000000
        /*02c4*/ 	.short	0x0101
        /*02c6*/ 	.byte	0x3f
	.zero		1


	//   ....[36]....
        /*02c8*/ 	.word	0x000070e0
        /*02cc*/ 	.word	0x0000000e
        /*02d0*/ 	.word	0x00000070
        /*02d4*/ 	.short	0x010a
        /*02d6*/ 	.byte	0x3f
	.zero		1


	//   ....[37]....
        /*02d8*/ 	.word	0x000074b0
        /*02dc*/ 	.word	0x00000006
        /*02e0*/ 	.word	0x000000f8
        /*02e4*/ 	.short	0x0101
        /*02e6*/ 	.byte	0x3f
	.zero		1


	//   ....[38]....
        /*02e8*/ 	.word	0x00007be0
        /*02ec*/ 	.word	0x00000007
        /*02f0*/ 	.word	0x00000000
        /*02f4*/ 	.short	0x010a
        /*02f6*/ 	.byte	0x3f
	.zero		1


	//   ....[39]....
        /*02f8*/ 	.word	0x00007c60
        /*02fc*/ 	.word	0x00000009
        /*0300*/ 	.word	0x00000000
        /*0304*/ 	.short	0x010a
        /*0306*/ 	.byte	0x3f
	.zero		1


	//   ....[40]....
        /*0308*/ 	.word	0x00007cf0
        /*030c*/ 	.word	0x00000006
        /*0310*/ 	.word	0x00000000
        /*0314*/ 	.short	0x010a
        /*0316*/ 	.byte	0x3f
	.zero		1


	//   ....[41]....
        /*0318*/ 	.word	0x00007d80
        /*031c*/ 	.word	0x00000009
        /*0320*/ 	.word	0x00000000
        /*0324*/ 	.short	0x010a
        /*0326*/ 	.byte	0x3f
	.zero		1


	//   ....[42]....
        /*0328*/ 	.word	0x00007e10
        /*032c*/ 	.word	0x00000006
        /*0330*/ 	.word	0x00000000
        /*0334*/ 	.short	0x010a
        /*0336*/ 	.byte	0x3f
	.zero		1


	//   ....[43]....
        /*0338*/ 	.word	0x00007ea0
        /*033c*/ 	.word	0x00000009
        /*0340*/ 	.word	0x00000000
        /*0344*/ 	.short	0x010a
        /*0346*/ 	.byte	0x3f
	.zero		1


	//   ....[44]....
        /*0348*/ 	.word	0x00007f30
        /*034c*/ 	.word	0x00000006
        /*0350*/ 	.word	0x00000000
        /*0354*/ 	.short	0x010a
        /*0356*/ 	.byte	0x3f
	.zero		1


	//   ....[45]....
        /*0358*/ 	.word	0x00007fc0
        /*035c*/ 	.word	0x00000009
        /*0360*/ 	.word	0x00000000
        /*0364*/ 	.short	0x010a
        /*0366*/ 	.byte	0x3f
	.zero		1


	//   ....[46]....
        /*0368*/ 	.word	0x00008050
        /*036c*/ 	.word	0x00000006
        /*0370*/ 	.word	0x00000000
        /*0374*/ 	.short	0x010a
        /*0376*/ 	.byte	0x3f
	.zero		1


	//   ....[47]....
        /*0378*/ 	.word	0x000080e0
        /*037c*/ 	.word	0x00000009
        /*0380*/ 	.word	0x00000000
        /*0384*/ 	.short	0x010a
        /*0386*/ 	.byte	0x3f
	.zero		1


	//   ....[48]....
        /*0388*/ 	.word	0x00008170
        /*038c*/ 	.word	0x00000006
        /*0390*/ 	.word	0x00000000
        /*0394*/ 	.short	0x010a
        /*0396*/ 	.byte	0x3f
	.zero		1


	//   ....[49]....
        /*0398*/ 	.word	0x00008200
        /*039c*/ 	.word	0x00000009
        /*03a0*/ 	.word	0x00000000
        /*03a4*/ 	.short	0x010a
        /*03a6*/ 	.byte	0x3f
	.zero		1


	//   ....[50]....
        /*03a8*/ 	.word	0x00008290
        /*03ac*/ 	.word	0x00000006
        /*03b0*/ 	.word	0x00000000
        /*03b4*/ 	.short	0x010a
        /*03b6*/ 	.byte	0x3f
	.zero		1


	//   ....[51]....
        /*03b8*/ 	.word	0x00008320
        /*03bc*/ 	.word	0x00000003
        /*03c0*/ 	.word	0x00000000
        /*03c4*/ 	.short	0x010a
        /*03c6*/ 	.byte	0x3f
	.zero		1


	//   ....[52]....
        /*03c8*/ 	.word	0x00008380
        /*03cc*/ 	.word	0x00000003
        /*03d0*/ 	.word	0x00000000
        /*03d4*/ 	.short	0x010a
        /*03d6*/ 	.byte	0x3f
	.zero		1


	//   ....[53]....
        /*03d8*/ 	.word	0x000083d0
        /*03dc*/ 	.word	0x00000005
        /*03e0*/ 	.word	0x00000000
        /*03e4*/ 	.short	0x010a
        /*03e6*/ 	.byte	0x3f
	.zero		1


	//   ....[54]....
        /*03e8*/ 	.word	0x000084a0
        /*03ec*/ 	.word	0x0000000e
        /*03f0*/ 	.word	0x00000070
        /*03f4*/ 	.short	0x010a
        /*03f6*/ 	.byte	0x3f
	.zero		1


	//   ....[55]....
        /*03f8*/ 	.word	0x00008570
        /*03fc*/ 	.word	0x00000007
        /*0400*/ 	.word	0x00000000
        /*0404*/ 	.short	0x010a
        /*0406*/ 	.byte	0x3f
	.zero		1


	//   ....[56]....
        /*0408*/ 	.word	0x000085c0
        /*040c*/ 	.word	0x00000009
        /*0410*/ 	.word	0x00000000
        /*0414*/ 	.short	0x010a
        /*0416*/ 	.byte	0x3f
	.zero		1


	//   ....[57]....
        /*0418*/ 	.word	0x00008610
        /*041c*/ 	.word	0x00000006
        /*0420*/ 	.word	0x00000000
        /*0424*/ 	.short	0x010a
        /*0426*/ 	.byte	0x3f
	.zero		1


	//   ....[58]....
        /*0428*/ 	.word	0x00008660
        /*042c*/ 	.word	0x00000009
        /*0430*/ 	.word	0x00000000
        /*0434*/ 	.short	0x010a
        /*0436*/ 	.byte	0x3f
	.zero		1


	//   ....[59]....
        /*0438*/ 	.word	0x000086b0
        /*043c*/ 	.word	0x00000006
        /*0440*/ 	.word	0x00000000
        /*0444*/ 	.short	0x010a
        /*0446*/ 	.byte	0x3f
	.zero		1


	//   ....[60]....
        /*0448*/ 	.word	0x00008700
        /*044c*/ 	.word	0x00000009
        /*0450*/ 	.word	0x00000000
        /*0454*/ 	.short	0x010a
        /*0456*/ 	.byte	0x3f
	.zero		1


	//   ....[61]....
        /*0458*/ 	.word	0x00008750
        /*045c*/ 	.word	0x00000006
        /*0460*/ 	.word	0x00000000
        /*0464*/ 	.short	0x010a
        /*0466*/ 	.byte	0x3f
	.zero		1


	//   ....[62]....
        /*0468*/ 	.word	0x000087a0
        /*046c*/ 	.word	0x00000009
        /*0470*/ 	.word	0x00000000
        /*0474*/ 	.short	0x010a
        /*0476*/ 	.byte	0x3f
	.zero		1


	//   ....[63]....
        /*0478*/ 	.word	0x000087f0
        /*047c*/ 	.word	0x00000006
        /*0480*/ 	.word	0x00000000
        /*0484*/ 	.short	0x010a
        /*0486*/ 	.byte	0x3f
	.zero		1


	//   ....[64]....
        /*0488*/ 	.word	0x00008840
        /*048c*/ 	.word	0x00000009
        /*0490*/ 	.word	0x00000000
        /*0494*/ 	.short	0x010a
        /*0496*/ 	.byte	0x3f
	.zero		1


	//   ....[65]....
        /*0498*/ 	.word	0x00008890
        /*049c*/ 	.word	0x00000006
        /*04a0*/ 	.word	0x00000000
        /*04a4*/ 	.short	0x010a
        /*04a6*/ 	.byte	0x3f
	.zero		1


	//   ....[66]....
        /*04a8*/ 	.word	0x000088e0
        /*04ac*/ 	.word	0x00000009
        /*04b0*/ 	.word	0x00000000
        /*04b4*/ 	.short	0x010a
        /*04b6*/ 	.byte	0x3f
	.zero		1


	//   ....[67]....
        /*04b8*/ 	.word	0x00008930
        /*04bc*/ 	.word	0x00000006
        /*04c0*/ 	.word	0x00000000
        /*04c4*/ 	.short	0x010a
        /*04c6*/ 	.byte	0x3f
	.zero		1


	//----- nvinfo : EIATTR_NUM_MBARRIERS
	.align		4
.L_35:
        /*04c8*/ 	.byte	0x03, 0x38
        /*04ca*/ 	.short	0x001e


	//----- nvinfo : EIATTR_EXIT_INSTR_OFFSETS
	.align		4
        /*04cc*/ 	.byte	0x04, 0x1c
        /*04ce*/ 	.short	(.L_37 - .L_36)


	//   ....[0]....
.L_36:
        /*04d0*/ 	.word	0x00000ac0


	//   ....[1]....
        /*04d4*/ 	.word	0x000012d0


	//   ....[2]....
        /*04d8*/ 	.word	0x00006730


	//   ....[3]....
        /*04dc*/ 	.word	0x00006c90


	//   ....[4]....
        /*04e0*/ 	.word	0x00008370


	//----- nvinfo : EIATTR_MAX_THREADS
	.align		4
.L_37:
        /*04e4*/ 	.byte	0x04, 0x05
        /*04e6*/ 	.short	(.L_39 - .L_38)
.L_38:
        /*04e8*/ 	.word	0x00000180
        /*04ec*/ 	.word	0x00000001
        /*04f0*/ 	.word	0x00000001


	//----- nvinfo : EIATTR_CRS_STACK_SIZE
	.align		4
.L_39:
        /*04f4*/ 	.byte	0x04, 0x1e
        /*04f6*/ 	.short	(.L_41 - .L_40)
.L_40:
        /*04f8*/ 	.word	0x00000000


	//----- nvinfo : EIATTR_CBANK_PARAM_SIZE
	.align		4
.L_41:
        /*04fc*/ 	.byte	0x03, 0x19
        /*04fe*/ 	.short	0x0470


	//----- nvinfo : EIATTR_PARAM_CBANK
	.align		4
        /*0500*/ 	.byte	0x04, 0x0a
        /*0502*/ 	.short	(.L_43 - .L_42)
	.align		4
.L_42:
        /*0504*/ 	.word	index@(.nv.constant0._ZN7cutlass13device_kernelINS_4gemm6kernel13GemmUniversalIN4cute5tupleIJiiiiEEENS1_10collective13CollectiveMmaINS1_34MainloopSm90TmaGmmaWarpSpecializedILi14ENS5_IJNS4_1CILi2EEENSA_ILi4EEENSA_ILi1EEEEEENS1_35KernelTmaWarpSpecializedCooperativeEEENS5_IJNSA_ILi128EEESH_NSA_ILi32EEEEEENS_10bfloat16_tENS5_IJlSD_lEEESK_SL_NS4_8TiledMMAINS4_8MMA_AtomIJNS4_4SM904GMMA28MMA_64x128x16_F32BF16BF16_SSILNSP_5MajorE0ELSR_0ELNSP_7ScaleInE1ELSS_1EEEEEENS4_6LayoutINS5_IJSB_SD_SD_EEENS5_IJSD_NSA_ILi0EEESX_EEEEENS5_IJNS4_10UnderscoreES10_S10_EEEEENS4_23SM90_TMA_LOAD_MULTICASTENS4_14ComposedLayoutINS4_7SwizzleILi2ELi4ELi3EEENS4_18smem_ptr_flag_bitsILi16EEENSV_INS5_IJNSA_ILi8EEESI_EEENS5_IJSI_SD_EEEEEEEvNS4_8identityES13_S1D_vS1E_EENS_8epilogue10collective6detail29Sm90TmaWarpSpecializedAdapterINS1H_15DefaultEpilogueISK_SL_SL_NS1G_6thread17LinearCombinationISK_Li1EffLNS1L_9ScaleType4KindE0ELNS_15FloatRoundStyleE2ESK_EENS1_15EpilogueDefaultEEEEEvvEEEEvNT_6ParamsE)
        /*0508*/ 	.short	0x0210
        /*050a*/ 	.short	0x0470


	//----- nvinfo : EIATTR_SW_WAR
	.align		4
.L_43:
        /*050c*/ 	.byte	0x04, 0x36
        /*050e*/ 	.short	(.L_45 - .L_44)
.L_44:
        /*0510*/ 	.word	0x00000008
.L_45:


//--------------------- .nv.callgraph             --------------------------
	.section	.nv.callgraph,"",@"SHT_CUDA_CALLGRAPH"
	.align	4
	.sectionentsize	8
	.align		4
        /*0000*/ 	.word	0x00000000
	.align		4
        /*0004*/ 	.word	0xffffffff
	.align		4
        /*0008*/ 	.word	index@(_ZN7cutlass13device_kernelINS_4gemm6kernel13GemmUniversalIN4cute5tupleIJiiiiEEENS1_10collective13CollectiveMmaINS1_34MainloopSm90TmaGmmaWarpSpecializedILi14ENS5_IJNS4_1CILi2EEENSA_ILi4EEENSA_ILi1EEEEEENS1_35KernelTmaWarpSpecializedCooperativeEEENS5_IJNSA_ILi128EEESH_NSA_ILi32EEEEEENS_10bfloat16_tENS5_IJlSD_lEEESK_SL_NS4_8TiledMMAINS4_8MMA_AtomIJNS4_4SM904GMMA28MMA_64x128x16_F32BF16BF16_SSILNSP_5MajorE0ELSR_0ELNSP_7ScaleInE1ELSS_1EEEEEENS4_6LayoutINS5_IJSB_SD_SD_EEENS5_IJSD_NSA_ILi0EEESX_EEEEENS5_IJNS4_10UnderscoreES10_S10_EEEEENS4_23SM90_TMA_LOAD_MULTICASTENS4_14ComposedLayoutINS4_7SwizzleILi2ELi4ELi3EEENS4_18smem_ptr_flag_bitsILi16EEENSV_INS5_IJNSA_ILi8EEESI_EEENS5_IJSI_SD_EEEEEEEvNS4_8identityES13_S1D_vS1E_EENS_8epilogue10collective6detail29Sm90TmaWarpSpecializedAdapterINS1H_15DefaultEpilogueISK_SL_SL_NS1G_6thread17LinearCombinationISK_Li1EffLNS1L_9ScaleType4KindE0ELNS_15FloatRoundStyleE2ESK_EENS1_15EpilogueDefaultEEEEEvvEEEEvNT_6ParamsE)
	.align		4
        /*000c*/ 	.word	index@(__assertfail)
	.align		4
        /*0010*/ 	.word	0x00000000
	.align		4
        /*0014*/ 	.word	0xfffffffe
	.align		4
        /*0018*/ 	.word	0x00000000
	.align		4
        /*001c*/ 	.word	0xfffffffd
	.align		4
        /*0020*/ 	.word	0x00000000
	.align		4
        /*0024*/ 	.word	0xfffffffc


//--------------------- .nv.constant4             --------------------------
	.section	.nv.constant4,"a",@progbits
	.align	8
	.align		8
.nv.constant4:
        /*0000*/ 	.dword	__assertfail
	.align		8
        /*0008*/ 	.dword	__unnamed_1
	.align		8
        /*0010*/ 	.dword	_ZN40_INTERNAL_156fa174_4_k_cu_82e089be_251844cuda3std3__45__cpo5beginE
	.align		8
        /*0018*/ 	.dword	_ZN40_INTERNAL_156fa174_4_k_cu_82e089be_251844cuda3std3__45__cpo3endE
	.align		8
        /*0020*/ 	.dword	_ZN40_INTERNAL_156fa174_4_k_cu_82e089be_251844cuda3std3__45__cpo6cbeginE
	.align		8
        /*0028*/ 	.dword	_ZN40_INTERNAL_156fa174_4_k_cu_82e089be_251844cuda3std3__45__cpo4cendE
	.align		8
        /*0030*/ 	.dword	_ZN40_INTERNAL_156fa174_4_k_cu_82e089be_251844cuda3std3__442_GLOBAL__N__156fa174_4_k_cu_82e089be_251846ignoreE
	.align		8
        /*0038*/ 	.dword	_ZN40_INTERNAL_156fa174_4_k_cu_82e089be_251844cuda3std3__419piecewise_constructE
	.align		8
        /*0040*/ 	.dword	_ZN40_INTERNAL_156fa174_4_k_cu_82e089be_251844cuda3std3__48in_placeE
	.align		8
        /*0048*/ 	.dword	_ZN40_INTERNAL_156fa174_4_k_cu_82e089be_251844cuda3std6ranges3__45__cpo4swapE
	.align		8
        /*0050*/ 	.dword	_ZN40_INTERNAL_156fa174_4_k_cu_82e089be_251844cuda3std6ranges3__45__cpo9iter_moveE
	.align		8
        /*0058*/ 	.dword	_ZN40_INTERNAL_156fa174_4_k_cu_82e089be_251844cute7productE
	.align		8
        /*0060*/ 	.dword	_ZN40_INTERNAL_156fa174_4_k_cu_82e089be_251844cute1_E
	.align		8
        /*0068*/ 	.dword	$str$22
	.align		8
        /*0070*/ 	.dword	$str$23


//--------------------- .text._ZN7cutlass13device_kernelINS_4gemm6kernel13GemmUniversalIN4cute5tupleIJiiiiEEENS1_10collective13CollectiveMmaINS1_34MainloopSm90TmaGmmaWarpSpecializedILi14ENS5_IJNS4_1CILi2EEENSA_ILi4EEENSA_ILi1EEEEEENS1_35KernelTmaWarpSpecializedCooperativeEEENS5_IJNSA_ILi128EEESH_NSA_ILi32EEEEEENS_10bfloat16_tENS5_IJlSD_lEEESK_SL_NS4_8TiledMMAINS4_8MMA_AtomIJNS4_4SM904GMMA28MMA_64x128x16_F32BF16BF16_SSILNSP_5MajorE0ELSR_0ELNSP_7ScaleInE1ELSS_1EEEEEENS4_6LayoutINS5_IJSB_SD_SD_EEENS5_IJSD_NSA_ILi0EEESX_EEEEENS5_IJNS4_10UnderscoreES10_S10_EEEEENS4_23SM90_TMA_LOAD_MULTICASTENS4_14ComposedLayoutINS4_7SwizzleILi2ELi4ELi3EEENS4_18smem_ptr_flag_bitsILi16EEENSV_INS5_IJNSA_ILi8EEESI_EEENS5_IJSI_SD_EEEEEEEvNS4_8identityES13_S1D_vS1E_EENS_8epilogue10collective6detail29Sm90TmaWarpSpecializedAdapterINS1H_15DefaultEpilogueISK_SL_SL_NS1G_6thread17LinearCombinationISK_Li1EffLNS1L_9ScaleType4KindE0ELNS_15FloatRoundStyleE2ESK_EENS1_15EpilogueDefaultEEEEEvvEEEEvNT_6ParamsE --------------------------
	.section	.text._ZN7cutlass13device_kernelINS_4gemm6kernel13GemmUniversalIN4cute5tupleIJiiiiEEENS1_10collective13CollectiveMmaINS1_34MainloopSm90TmaGmmaWarpSpecializedILi14ENS5_IJNS4_1CILi2EEENSA_ILi4EEENSA_ILi1EEEEEENS1_35KernelTmaWarpSpecializedCooperativeEEENS5_IJNSA_ILi128EEESH_NSA_ILi32EEEEEENS_10bfloat16_tENS5_IJlSD_lEEESK_SL_NS4_8TiledMMAINS4_8MMA_AtomIJNS4_4SM904GMMA28MMA_64x128x16_F32BF16BF16_SSILNSP_5MajorE0ELSR_0ELNSP_7ScaleInE1ELSS_1EEEEEENS4_6LayoutINS5_IJSB_SD_SD_EEENS5_IJSD_NSA_ILi0EEESX_EEEEENS5_IJNS4_10UnderscoreES10_S10_EEEEENS4_23SM90_TMA_LOAD_MULTICASTENS4_14ComposedLayoutINS4_7SwizzleILi2ELi4ELi3EEENS4_18smem_ptr_flag_bitsILi16EEENSV_INS5_IJNSA_ILi8EEESI_EEENS5_IJSI_SD_EEEEEEEvNS4_8identityES13_S1D_vS1E_EENS_8epilogue10collective6detail29Sm90TmaWarpSpecializedAdapterINS1H_15DefaultEpilogueISK_SL_SL_NS1G_6thread17LinearCombinationISK_Li1EffLNS1L_9ScaleType4KindE0ELNS_15FloatRoundStyleE2ESK_EENS1_15EpilogueDefaultEEEEEvvEEEEvNT_6ParamsE,"ax",@progbits
	.align	128
.text._ZN7cutlass13device_kernelINS_4gemm6kernel13GemmUniversalIN4cute5tupleIJiiiiEEENS1_10collective13CollectiveMmaINS1_34MainloopSm90TmaGmmaWarpSpecializedILi14ENS5_IJNS4_1CILi2EEENSA_ILi4EEENSA_ILi1EEEEEENS1_35KernelTmaWarpSpecializedCooperativeEEENS5_IJNSA_ILi128EEESH_NSA_ILi32EEEEEENS_10bfloat16_tENS5_IJlSD_lEEESK_SL_NS4_8TiledMMAINS4_8MMA_AtomIJNS4_4SM904GMMA28MMA_64x128x16_F32BF16BF16_SSILNSP_5MajorE0ELSR_0ELNSP_7ScaleInE1ELSS_1EEEEEENS4_6LayoutINS5_IJSB_SD_SD_EEENS5_IJSD_NSA_ILi0EEESX_EEEEENS5_IJNS4_10UnderscoreES10_S10_EEEEENS4_23SM90_TMA_LOAD_MULTICASTENS4_14ComposedLayoutINS4_7SwizzleILi2ELi4ELi3EEENS4_18smem_ptr_flag_bitsILi16EEENSV_INS5_IJNSA_ILi8EEESI_EEENS5_IJSI_SD_EEEEEEEvNS4_8identityES13_S1D_vS1E_EENS_8epilogue10collective6detail29Sm90TmaWarpSpecializedAdapterINS1H_15DefaultEpilogueISK_SL_SL_NS1G_6thread17LinearCombinationISK_Li1EffLNS1L_9ScaleType4KindE0ELNS_15FloatRoundStyleE2ESK_EENS1_15EpilogueDefaultEEEEEvvEEEEvNT_6ParamsE:
        .type           _ZN7cutlass13device_kernelINS_4gemm6kernel13GemmUniversalIN4cute5tupleIJiiiiEEENS1_10collective13CollectiveMmaINS1_34MainloopSm90TmaGmmaWarpSpecializedILi14ENS5_IJNS4_1CILi2EEENSA_ILi4EEENSA_ILi1EEEEEENS1_35KernelTmaWarpSpecializedCooperativeEEENS5_IJNSA_ILi128EEESH_NSA_ILi32EEEEEENS_10bfloat16_tENS5_IJlSD_lEEESK_SL_NS4_8TiledMMAINS4_8MMA_AtomIJNS4_4SM904GMMA28MMA_64x128x16_F32BF16BF16_SSILNSP_5MajorE0ELSR_0ELNSP_7ScaleInE1ELSS_1EEEEEENS4_6LayoutINS5_IJSB_SD_SD_EEENS5_IJSD_NSA_ILi0EEESX_EEEEENS5_IJNS4_10UnderscoreES10_S10_EEEEENS4_23SM90_TMA_LOAD_MULTICASTENS4_14ComposedLayoutINS4_7SwizzleILi2ELi4ELi3EEENS4_18smem_ptr_flag_bitsILi16EEENSV_INS5_IJNSA_ILi8EEESI_EEENS5_IJSI_SD_EEEEEEEvNS4_8identityES13_S1D_vS1E_EENS_8epilogue10collective6detail29Sm90TmaWarpSpecializedAdapterINS1H_15DefaultEpilogueISK_SL_SL_NS1G_6thread17LinearCombinationISK_Li1EffLNS1L_9ScaleType4KindE0ELNS_15FloatRoundStyleE2ESK_EENS1_15EpilogueDefaultEEEEEvvEEEEvNT_6ParamsE,@function
        .size           _ZN7cutlass13device_kernelINS_4gemm6kernel13GemmUniversalIN4cute5tupleIJiiiiEEENS1_10collective13CollectiveMmaINS1_34MainloopSm90TmaGmmaWarpSpecializedILi14ENS5_IJNS4_1CILi2EEENSA_ILi4EEENSA_ILi1EEEEEENS1_35KernelTmaWarpSpecializedCooperativeEEENS5_IJNSA_ILi128EEESH_NSA_ILi32EEEEEENS_10bfloat16_tENS5_IJlSD_lEEESK_SL_NS4_8TiledMMAINS4_8MMA_AtomIJNS4_4SM904GMMA28MMA_64x128x16_F32BF16BF16_SSILNSP_5MajorE0ELSR_0ELNSP_7ScaleInE1ELSS_1EEEEEENS4_6LayoutINS5_IJSB_SD_SD_EEENS5_IJSD_NSA_ILi0EEESX_EEEEENS5_IJNS4_10UnderscoreES10_S10_EEEEENS4_23SM90_TMA_LOAD_MULTICASTENS4_14ComposedLayoutINS4_7SwizzleILi2ELi4ELi3EEENS4_18smem_ptr_flag_bitsILi16EEENSV_INS5_IJNSA_ILi8EEESI_EEENS5_IJSI_SD_EEEEEEEvNS4_8identityES13_S1D_vS1E_EENS_8epilogue10collective6detail29Sm90TmaWarpSpecializedAdapterINS1H_15DefaultEpilogueISK_SL_SL_NS1G_6thread17LinearCombinationISK_Li1EffLNS1L_9ScaleType4KindE0ELNS_15FloatRoundStyleE2ESK_EENS1_15EpilogueDefaultEEEEEvvEEEEvNT_6ParamsE,(.L_x_220 - _ZN7cutlass13device_kernelINS_4gemm6kernel13GemmUniversalIN4cute5tupleIJiiiiEEENS1_10collective13CollectiveMmaINS1_34MainloopSm90TmaGmmaWarpSpecializedILi14ENS5_IJNS4_1CILi2EEENSA_ILi4EEENSA_ILi1EEEEEENS1_35KernelTmaWarpSpecializedCooperativeEEENS5_IJNSA_ILi128EEESH_NSA_ILi32EEEEEENS_10bfloat16_tENS5_IJlSD_lEEESK_SL_NS4_8TiledMMAINS4_8MMA_AtomIJNS4_4SM904GMMA28MMA_64x128x16_F32BF16BF16_SSILNSP_5MajorE0ELSR_0ELNSP_7ScaleInE1ELSS_1EEEEEENS4_6LayoutINS5_IJSB_SD_SD_EEENS5_IJSD_NSA_ILi0EEESX_EEEEENS5_IJNS4_10UnderscoreES10_S10_EEEEENS4_23SM90_TMA_LOAD_MULTICASTENS4_14ComposedLayoutINS4_7SwizzleILi2ELi4ELi3EEENS4_18smem_ptr_flag_bitsILi16EEENSV_INS5_IJNSA_ILi8EEESI_EEENS5_IJSI_SD_EEEEEEEvNS4_8identityES13_S1D_vS1E_EENS_8epilogue10collective6detail29Sm90TmaWarpSpecializedAdapterINS1H_15DefaultEpilogueISK_SL_SL_NS1G_6thread17LinearCombinationISK_Li1EffLNS1L_9ScaleType4KindE0ELNS_15FloatRoundStyleE2ESK_EENS1_15EpilogueDefaultEEEEEvvEEEEvNT_6ParamsE)
        .other          _ZN7cutlass13device_kernelINS_4gemm6kernel13GemmUniversalIN4cute5tupleIJiiiiEEENS1_10collective13CollectiveMmaINS1_34MainloopSm90TmaGmmaWarpSpecializedILi14ENS5_IJNS4_1CILi2EEENSA_ILi4EEENSA_ILi1EEEEEENS1_35KernelTmaWarpSpecializedCooperativeEEENS5_IJNSA_ILi128EEESH_NSA_ILi32EEEEEENS_10bfloat16_tENS5_IJlSD_lEEESK_SL_NS4_8TiledMMAINS4_8MMA_AtomIJNS4_4SM904GMMA28MMA_64x128x16_F32BF16BF16_SSILNSP_5MajorE0ELSR_0ELNSP_7ScaleInE1ELSS_1EEEEEENS4_6LayoutINS5_IJSB_SD_SD_EEENS5_IJSD_NSA_ILi0EEESX_EEEEENS5_IJNS4_10UnderscoreES10_S10_EEEEENS4_23SM90_TMA_LOAD_MULTICASTENS4_14ComposedLayoutINS4_7SwizzleILi2ELi4ELi3EEENS4_18smem_ptr_flag_bitsILi16EEENSV_INS5_IJNSA_ILi8EEESI_EEENS5_IJSI_SD_EEEEEEEvNS4_8identityES13_S1D_vS1E_EENS_8epilogue10collective6detail29Sm90TmaWarpSpecializedAdapterINS1H_15DefaultEpilogueISK_SL_SL_NS1G_6thread17LinearCombinationISK_Li1EffLNS1L_9ScaleType4KindE0ELNS_15FloatRoundStyleE2ESK_EENS1_15EpilogueDefaultEEEEEvvEEEEvNT_6ParamsE,@"STO_CUDA_ENTRY STV_DEFAULT"
_ZN7cutlass13device_kernelINS_4gemm6kernel13GemmUniversalIN4cute5tupleIJiiiiEEENS1_10collective13CollectiveMmaINS1_34MainloopSm90TmaGmmaWarpSpecializedILi14ENS5_IJNS4_1CILi2EEENSA_ILi4EEENSA_ILi1EEEEEENS1_35KernelTmaWarpSpecializedCooperativeEEENS5_IJNSA_ILi128EEESH_NSA_ILi32EEEEEENS_10bfloat16_tENS5_IJlSD_lEEESK_SL_NS4_8TiledMMAINS4_8MMA_AtomIJNS4_4SM904GMMA28MMA_64x128x16_F32BF16BF16_SSILNSP_5MajorE0ELSR_0ELNSP_7ScaleInE1ELSS_1EEEEEENS4_6LayoutINS5_IJSB_SD_SD_EEENS5_IJSD_NSA_ILi0EEESX_EEEEENS5_IJNS4_10UnderscoreES10_S10_EEEEENS4_23SM90_TMA_LOAD_MULTICASTENS4_14ComposedLayoutINS4_7SwizzleILi2ELi4ELi3EEENS4_18smem_ptr_flag_bitsILi16EEENSV_INS5_IJNSA_ILi8EEESI_EEENS5_IJSI_SD_EEEEEEEvNS4_8identityES13_S1D_vS1E_EENS_8epilogue10collective6detail29Sm90TmaWarpSpecializedAdapterINS1H_15DefaultEpilogueISK_SL_SL_NS1G_6thread17LinearCombinationISK_Li1EffLNS1L_9ScaleType4KindE0ELNS_15FloatRoundStyleE2ESK_EENS1_15EpilogueDefaultEEEEEvvEEEEvNT_6ParamsE:
[----:B------:R-:W0:Y:S01]  /*0000*/  LDC R1, c[0x0][0x28] ;  /* 0x00000a00ff017b82 */ /* 0x000e220000000800 */
[----:B------:R-:W1:Y:S01]  /*0010*/  S2R R18, SR_TID.X ;  /* 0x0000000000127919 */ /* 0x000e620000002100 */
[----:B------:R-:W-:Y:S01]  /*0020*/  ELECT P0, URZ, PT ;  /* 0x00000000003f782f */ /* 0x000fe20003800000 */
[----:B------:R-:W-:Y:S01]  /*0030*/  BSSY B0, `(.L_x_0) ;  /* 0x000000f000007945 */ /* 0x000fe20003800000 */
[--C-:B-1----:R-:W-:Y:S02]  /*0040*/  SHF.R.U32.HI R0, RZ, 0x5, R18.reuse ;  /* 0x00000005ff007819 */ /* 0x102fe40000011612 */
[----:B------:R-:W-:-:S03]  /*0050*/  SHF.R.U32.HI R3, RZ, 0x7, R18 ;  /* 0x00000007ff037819 */ /* 0x000fc60000011612 */
[----:B------:R-:W1:Y:S04]  /*0060*/  SHFL.IDX PT, R2, R0, RZ, 0x1f ;  /* 0x00001fff00027589 */ /* 0x000e6800000e0000 */
[----:B------:R2:W3:Y:S01]  /*0070*/  SHFL.IDX PT, R5, R3, RZ, 0x1f ;  /* 0x00001fff03057589 */ /* 0x0004e200000e0000 */
[----:B-1----:R-:W-:-:S13]  /*0080*/  ISETP.NE.OR P0, PT, R2, RZ, !P0 ;  /* 0x000000ff0200720c */ /* 0x002fda0004705670 */
[----:B0-23--:R-:W-:Y:S05]  /*0090*/  @P0 BRA `(.L_x_1) ;  /* 0x0000000000200947 */ /* 0x00dfea0003800000 */
[----:B------:R-:W-:Y:S02]  /*00a0*/  ULDC.64 UR4, c[0x0][0x198] ;  /* 0x0000660000047ab9 */ /* 0x000fe40000000a00 */
[----:B------:R-:W-:Y:S02]  /*00b0*/  UIADD3 UR6, UP0, UR4, 0xf0, URZ ;  /* 0x000000f004067890 */ /* 0x000fe4000ff1e03f */
[----:B------:R-:W-:Y:S02]  /*00c0*/  UIADD3 UR4, UP1, UR4, 0x1f0, URZ ;  /* 0x000001f004047890 */ /* 0x000fe4000ff3e03f */
[----:B------:R-:W-:Y:S02]  /*00d0*/  UIADD3.X UR7, URZ, UR5, URZ, UP0, !UPT ;  /* 0x000000053f077290 */ /* 0x000fe400087fe43f */
[----:B------:R-:W-:-:S07]  /*00e0*/  UIADD3.X UR5, URZ, UR5, URZ, UP1, !UPT ;  /* 0x000000053f057290 */ /* 0x000fce0008ffe43f */
[----:B------:R0:W-:Y:S02]  /*00f0*/  UTMACCTL.PF [UR6] ;  /* 0x00000000060079b9 */ /* 0x0001e40008040000 */
[----:B------:R0:W-:Y:S02]  /*0100*/  UTMACCTL.PF [UR4] ;  /* 0x00000000040079b9 */ /* 0x0001e40008040000 */
[----:B0-----:R-:W-:Y:S01]  /*0110*/  NOP ;  /* 0x0000000000007918 */ /* 0x001fe20000000000 */
.L_x_1:
[----:B------:R-:W-:Y:S05]  /*0120*/  BSYNC B0 ;  /* 0x0000000000007941 */ /* 0x000fea0003800000 */
.L_x_0:
[----:B------:R-:W0:Y:S02]  /*0130*/  SHFL.IDX PT, R3, R0, RZ, 0x1f ;  /* 0x00001fff00037589 */ /* 0x000e2400000e0000 */
[----:B0-----:R-:W-:-:S13]  /*0140*/  ISETP.NE.AND P0, PT, R3, RZ, PT ;  /* 0x000000ff0300720c */ /* 0x001fda0003f05270 */
[----:B------:R-:W-:Y:S05]  /*0150*/  @P0 BRA `(.L_x_2) ;  /* 0x0000000000b40947 */ /* 0x000fea0003800000 */
[----:B------:R-:W-:Y:S01]  /*0160*/  ELECT P0, URZ, PT ;  /* 0x00000000003f782f */ /* 0x000fe20003800000 */
[----:B------:R-:W-:-:S12]  /*0170*/  BSSY B0, `(.L_x_2) ;  /* 0x000002b000007945 */ /* 0x000fd80003800000 */
[----:B------:R-:W-:Y:S05]  /*0180*/  @!P0 BRA `(.L_x_3) ;  /* 0x0000000000a48947 */ /* 0x000fea0003800000 */
[----:B------:R-:W0:Y:S01]  /*0190*/  S2UR UR8, SR_CgaCtaId ;  /* 0x00000000000879c3 */ /* 0x000e220000008800 */
[----:B------:R-:W-:Y:S01]  /*01a0*/  UMOV UR4, 0x400 ;  /* 0x0000040000047882 */ /* 0x000fe20000000000 */
[----:B------:R-:W-:Y:S01]  /*01b0*/  UMOV UR5, 0x1 ;  /* 0x0000000100057882 */ /* 0x000fe20000000000 */
[----:B------:R-:W-:Y:S02]  /*01c0*/  UMOV UR6, 0xa ;  /* 0x0000000a00067882 */ /* 0x000fe40000000000 */
[----:B------:R-:W-:-:S04]  /*01d0*/  UIADD3 UR6, -UR6, 0x100000, URZ ;  /* 0x0010000006067890 */ /* 0x000fc8000fffe13f */
[----:B------:R-:W-:Y:S02]  /*01e0*/  USHF.L.U32 UR7, UR6, 0xb, URZ ;  /* 0x0000000b06077899 */ /* 0x000fe4000800063f */
[----:B------:R-:W-:Y:S02]  /*01f0*/  USHF.L.U32 UR6, UR6, 0x1, URZ ;  /* 0x0000000106067899 */ /* 0x000fe4000800063f */
[----:B0-----:R-:W-:Y:S02]  /*0200*/  ULEA UR8, UR8, UR4, 0x18 ;  /* 0x0000000408087291 */ /* 0x001fe4000f8ec03f */
[----:B------:R-:W-:-:S04]  /*0210*/  UIADD3 UR4, -UR5, 0x100000, URZ ;  /* 0x0010000005047890 */ /* 0x000fc8000fffe13f */
[----:B------:R-:W-:Y:S02]  /*0220*/  USHF.L.U32 UR5, UR4, 0xb, URZ ;  /* 0x0000000b04057899 */ /* 0x000fe4000800063f */
[----:B------:R-:W-:Y:S01]  /*0230*/  USHF.L.U32 UR4, UR4, 0x1, URZ ;  /* 0x0000000104047899 */ /* 0x000fe2000800063f */
[----:B------:R-:W0:Y:S11]  /*0240*/  FENCE.VIEW.ASYNC.S ;  /* 0x00000000000073c6 */ /* 0x000e360000000000 */
[----:B0-----:R0:W1:Y:S01]  /*0250*/  SYNCS.EXCH.64 URZ, [UR8], UR4 ;  /* 0x00000004083f75b2 */ /* 0x0010620008000100 */
[----:B------:R0:W2:Y:S01]  /*0260*/  SYNCS.EXCH.64 URZ, [UR8+0x70], UR6 ;  /* 0x00007006083f75b2 */ /* 0x0000a20008000100 */
[----:B------:R0:W3:Y:S01]  /*0270*/  SYNCS.EXCH.64 URZ, [UR8+0x8], UR4 ;  /* 0x00000804083f75b2 */ /* 0x0000e20008000100 */
[----:B------:R0:W4:Y:S01]  /*0280*/  SYNCS.EXCH.64 URZ, [UR8+0x78], UR6 ;  /* 0x00007806083f75b2 */ /* 0x0001220008000100 */
[----:B------:R0:W0:Y:S01]  /*0290*/  SYNCS.EXCH.64 URZ, [UR8+0x10], UR4 ;  /* 0x00001004083f75b2 */ /* 0x0000220008000100 */
        /* <DEDUP_REMOVED lines=23> */
[----:B-1234-:R-:W-:Y:S01]  /*0410*/  NOP ;  /* 0x0000000000007918 */ /* 0x01efe20000000000 */
.L_x_3:
[----:B0-----:R-:W-:Y:S05]  /*0420*/  BSYNC B0 ;  /* 0x0000000000007941 */ /* 0x001fea0003800000 */
.L_x_2:
[----:B------:R-:W-:Y:S01]  /*0430*/  SHF.R.S32.HI R7, RZ, 0x1f, R18 ;  /* 0x0000001fff077819 */ /* 0x000fe20000011412 */
[----:B------:R-:W0:Y:S01]  /*0440*/  SHFL.IDX PT, R0, R0, RZ, 0x1f ;  /* 0x00001fff00007589 */ /* 0x000e2200000e0000 */
[----:B------:R-:W1:Y:S01]  /*0450*/  S2UR UR8, SR_CTAID.X ;  /* 0x00000000000879c3 */ /* 0x000e620000002500 */
[----:B------:R-:W-:Y:S02]  /*0460*/  ELECT P0, URZ, PT ;  /* 0x00000000003f782f */ /* 0x000fe40003800000 */
[----:B------:R-:W-:Y:S01]  /*0470*/  LEA.HI R7, R7, R18, RZ, 0x7 ;  /* 0x0000001207077211 */ /* 0x000fe200078f38ff */
[----:B------:R-:W2:Y:S01]  /*0480*/  S2R R4, SR_CTAID.Y ;  /* 0x0000000000047919 */ /* 0x000ea20000002600 */
[----:B------:R-:W-:Y:S01]  /*0490*/  SHF.R.S32.HI R8, RZ, 0x1f, R3 ;  /* 0x0000001fff087819 */ /* 0x000fe20000011403 */
[----:B------:R-:W-:Y:S01]  /*04a0*/  ULDC UR4, c[0x0][0x150] ;  /* 0x0000540000047ab9 */ /* 0x000fe20000000800 */
[----:B------:R-:W-:Y:S01]  /*04b0*/  LOP3.LUT R7, R7, 0xffffff80, RZ, 0xc0, !PT ;  /* 0xffffff8007077812 */ /* 0x000fe200078ec0ff */
[----:B------:R-:W-:Y:S01]  /*04c0*/  NOP ;  /* 0x0000000000007918 */ /* 0x000fe20000000000 */
[----:B------:R-:W-:Y:S01]  /*04d0*/  LEA.HI R8, R8, R3, RZ, 0x2 ;  /* 0x0000000308087211 */ /* 0x000fe200078f10ff */
[----:B------:R-:W3:Y:S01]  /*04e0*/  LDC R10, c[0x0][0x144] ;  /* 0x00005100ff0a7b82 */ /* 0x000ee20000000800 */
[----:B------:R-:W-:Y:S01]  /*04f0*/  NOP ;  /* 0x0000000000007918 */ /* 0x000fe20000000000 */
[----:B------:R-:W-:Y:S01]  /*0500*/  IMAD.IADD R6, R18, 0x1, -R7 ;  /* 0x0000000112067824 */ /* 0x000fe200078e0a07 */
[----:B------:R-:W-:Y:S01]  /*0510*/  LOP3.LUT R8, R8, 0x3ffffffc, RZ, 0xc0, !PT ;  /* 0x3ffffffc08087812 */ /* 0x000fe200078ec0ff */
[----:B------:R-:W-:Y:S01]  /*0520*/  IMAD.MOV.U32 R22, RZ, RZ, 0x1 ;  /* 0x00000001ff167424 */ /* 0x000fe200078e00ff */
[----:B------:R-:W-:-:S02]  /*0530*/  ISETP.NE.AND P3, PT, R5, RZ, PT ;  /* 0x000000ff0500720c */ /* 0x000fc40003f65270 */
[----:B------:R-:W-:Y:S01]  /*0540*/  SHF.R.S32.HI R7, RZ, 0x1f, R6 ;  /* 0x0000001fff077819 */ /* 0x000fe20000011406 */
[----:B------:R-:W-:Y:S01]  /*0550*/  IMAD.IADD R8, R3, 0x1, -R8 ;  /* 0x0000000103087824 */ /* 0x000fe200078e0a08 */
[----:B------:R-:W4:Y:S02]  /*0560*/  LDC R13, c[0x0][0x140] ;  /* 0x00005000ff0d7b82 */ /* 0x000f240000000800 */
[----:B------:R-:W-:Y:S02]  /*0570*/  LEA.HI R7, R7, R6, RZ, 0x3 ;  /* 0x0000000607077211 */ /* 0x000fe400078f18ff */
[----:B0-----:R-:W-:Y:S02]  /*0580*/  ISETP.NE.OR P0, PT, R0, RZ, !P0 ;  /* 0x000000ff0000720c */ /* 0x001fe40004705670 */
[--C-:B------:R-:W-:Y:S02]  /*0590*/  SHF.R.S32.HI R0, RZ, 0x3, R7.reuse ;  /* 0x00000003ff007819 */ /* 0x100fe40000011407 */
[----:B------:R-:W-:-:S02]  /*05a0*/  SHF.R.S32.HI R7, RZ, 0x1f, R7 ;  /* 0x0000001fff077819 */ /* 0x000fc40000011407 */
[----:B-1----:R-:W-:Y:S02]  /*05b0*/  I2FP.F32.U32 R9, UR8 ;  /* 0x0000000800097c45 */ /* 0x002fe40008201000 */
[----:B------:R-:W-:-:S03]  /*05c0*/  LEA.HI R7, R7, R0, RZ, 0x2 ;  /* 0x0000000007077211 */ /* 0x000fc600078f10ff */
[----:B------:R-:W-:Y:S01]  /*05d0*/  FMUL R9, R9, UR4 ;  /* 0x0000000409097c20 */ /* 0x000fe20008400000 */
[----:B------:R-:W-:Y:S01]  /*05e0*/  LOP3.LUT R7, R7, 0xfffffffc, RZ, 0xc0, !PT ;  /* 0xfffffffc07077812 */ /* 0x000fe200078ec0ff */
[----:B------:R-:W-:Y:S01]  /*05f0*/  VOTEU.ALL UP0, P0 ;  /* 0x00000000003f7886 */ /* 0x000fe20000000000 */
[----:B--2---:R-:W-:Y:S01]  /*0600*/  I2FP.F32.U32 R3, R4 ;  /* 0x0000000400037245 */ /* 0x004fe20000201000 */
[----:B------:R-:W-:Y:S01]  /*0610*/  ULDC UR4, c[0x0][0x154] ;  /* 0x0000550000047ab9 */ /* 0x000fe20000000800 */
[----:B------:R-:W-:Y:S01]  /*0620*/  VOTEU.ALL UP1, P0 ;  /* 0x00000000003f7886 */ /* 0x000fe20000020000 */
[----:B------:R-:W0:Y:S01]  /*0630*/  F2I.U32.TRUNC.NTZ R9, R9 ;  /* 0x0000000900097305 */ /* 0x000e22000020f000 */
[----:B------:R-:W-:Y:S01]  /*0640*/  IMAD.IADD R7, R0, 0x1, -R7 ;  /* 0x0000000100077824 */ /* 0x000fe200078e0a07 */
[----:B------:R-:W1:Y:S01]  /*0650*/  @!UP0 S2UR UR7, SR_CgaCtaId ;  /* 0x00000000000789c3 */ /* 0x000e620000008800 */
[----:B------:R-:W-:Y:S01]  /*0660*/  FMUL R12, R3, UR4 ;  /* 0x00000004030c7c20 */ /* 0x000fe20008400000 */
[----:B------:R-:W-:Y:S01]  /*0670*/  UMOV UR4, 0x20 ;  /* 0x0000002000047882 */ /* 0x000fe20000000000 */
[----:B------:R-:W-:Y:S01]  /*0680*/  IMAD R8, R8, 0x4, R7 ;  /* 0x0000000408087824 */ /* 0x000fe200078e0207 */
[----:B------:R-:W-:Y:S01]  /*0690*/  @!UP0 UMOV UR6, 0x400 ;  /* 0x0000040000068882 */ /* 0x000fe20000000000 */
[----:B------:R-:W-:-:S04]  /*06a0*/  @!UP0 UIADD3 UR4, -UR4, 0x100000, URZ ;  /* 0x0010000004048890 */ /* 0x000fc8000fffe13f */
[----:B------:R-:W-:Y:S02]  /*06b0*/  @!UP0 USHF.L.U32 UR5, UR4, 0xb, URZ ;  /* 0x0000000b04058899 */ /* 0x000fe4000800063f */
[----:B------:R-:W-:Y:S01]  /*06c0*/  @!UP0 USHF.L.U32 UR4, UR4, 0x1, URZ ;  /* 0x0000000104048899 */ /* 0x000fe2000800063f */
[----:B----4-:R-:W-:Y:S01]  /*06d0*/  ISETP.EQ.U32.AND P2, PT, R13, 0x1, PT ;  /* 0x000000010d00780c */ /* 0x010fe20003f42070 */
[----:B------:R-:W2:Y:S01]  /*06e0*/  F2I.U32.TRUNC.NTZ R12, R12 ;  /* 0x0000000c000c7305 */ /* 0x000ea2000020f000 */
[C---:B------:R-:W-:Y:S01]  /*06f0*/  LEA.HI R0, R8.reuse, R8, RZ, 0x1 ;  /* 0x0000000808007211 */ /* 0x040fe200078f08ff */
[----:B------:R-:W4:Y:S01]  /*0700*/  LDC R7, c[0x0][0x148] ;  /* 0x00005200ff077b82 */ /* 0x000f220000000800 */
[----:B------:R-:W-:Y:S02]  /*0710*/  IMAD.SHL.U32 R23, R8, 0x4, RZ ;  /* 0x0000000408177824 */ /* 0x000fe400078e00ff */
[----:B------:R-:W-:Y:S01]  /*0720*/  LOP3.LUT R11, R0, 0xfffffffe, RZ, 0xc0, !PT ;  /* 0xfffffffe000b7812 */ /* 0x000fe200078ec0ff */
[----:B0-----:R-:W-:Y:S01]  /*0730*/  IMAD.MOV R15, RZ, RZ, -R9 ;  /* 0x000000ffff0f7224 */ /* 0x001fe200078e0a09 */
[----:B------:R-:W-:-:S02]  /*0740*/  SHF.R.S32.HI R9, RZ, 0x1f, R2 ;  /* 0x0000001fff097819 */ /* 0x000fc40000011402 */
[----:B------:R-:W-:Y:S01]  /*0750*/  LOP3.LUT R23, R8, 0xc, R23, 0x78, !PT ;  /* 0x0000000c08177812 */ /* 0x000fe200078e7817 */
[----:B---3--:R-:W-:Y:S01]  /*0760*/  IMAD R3, R10, R15, UR8 ;  /* 0x000000080a037e24 */ /* 0x008fe2000f8e020f */
[----:B------:R-:W-:Y:S01]  /*0770*/  LEA.HI R9, R9, R2, RZ, 0x2 ;  /* 0x0000000209097211 */ /* 0x000fe200078f10ff */
[----:B------:R-:W-:-:S03]  /*0780*/  IMAD.IADD R0, R8, 0x1, -R11 ;  /* 0x0000000108007824 */ /* 0x000fc600078e0a0b */
[----:B------:R-:W-:Y:S01]  /*0790*/  LOP3.LUT R9, R9, 0xfffffffc, RZ, 0xc0, !PT ;  /* 0xfffffffc09097812 */ /* 0x000fe200078ec0ff */
[----:B--2---:R-:W-:Y:S01]  /*07a0*/  IMAD.MOV R21, RZ, RZ, -R12 ;  /* 0x000000ffff157224 */ /* 0x004fe200078e0a0c */
[----:B------:R-:W-:Y:S01]  /*07b0*/  ISETP.NE.AND P4, PT, R0, R3, PT ;  /* 0x000000030000720c */ /* 0x000fe20003f85270 */
[----:B-1----:R-:W-:Y:S02]  /*07c0*/  @!UP0 ULEA UR6, UR7, UR6, 0x18 ;  /* 0x0000000607068291 */ /* 0x002fe4000f8ec03f */
[----:B------:R-:W-:Y:S01]  /*07d0*/  IMAD.IADD R0, R2, 0x1, -R9 ;  /* 0x0000000102007824 */ /* 0x000fe200078e0a09 */
[----:B------:R-:W-:Y:S01]  /*07e0*/  VOTEU.ALL UP0, P0 ;  /* 0x00000000003f7886 */ /* 0x000fe20000000000 */
[----:B------:R-:W-:Y:S01]  /*07f0*/  LOP3.LUT P0, RZ, R6, 0x7, RZ, 0xc0, !PT ;  /* 0x0000000706ff7812 */ /* 0x000fe2000780c0ff */
[----:B------:R-:W-:Y:S02]  /*0800*/  VIADD R6, R5, 0xffffffff ;  /* 0xffffffff05067836 */ /* 0x000fe40000000000 */
[----:B------:R-:W-:Y:S01]  /*0810*/  ISETP.NE.AND P1, PT, R0, 0x3, PT ;  /* 0x000000030000780c */ /* 0x000fe20003f25270 */
[----:B----4-:R-:W-:Y:S01]  /*0820*/  IMAD R9, R7, R21, R4 ;  /* 0x0000001507097224 */ /* 0x010fe200078e0204 */
[----:B------:R-:W-:-:S02]  /*0830*/  ISETP.LT.U32.AND P0, PT, R23, 0x8, !P0 ;  /* 0x000000081700780c */ /* 0x000fc40004701070 */
[----:B------:R-:W-:Y:S01]  /*0840*/  ISETP.EQ.OR P1, PT, R0, RZ, !P1 ;  /* 0x000000ff0000720c */ /* 0x000fe20004f22670 */
[----:B------:R-:W0:Y:S02]  /*0850*/  FENCE.VIEW.ASYNC.S ;  /* 0x00000000000073c6 */ /* 0x000e240000000000 */
[----:B0-----:R0:W1:Y:S01]  /*0860*/  @!UP0 SYNCS.EXCH.64 URZ, [UR6+0xf0], UR4 ;  /* 0x0000f004063f85b2 */ /* 0x0010620008000100 */
[----:B------:R-:W-:Y:S02]  /*0870*/  @P4 LEA.HI R2, R23, R23, RZ, 0x1 ;  /* 0x0000001717024211 */ /* 0x000fe400078f08ff */
[----:B------:R-:W-:Y:S02]  /*0880*/  ISETP.EQ.AND P1, PT, R5, RZ, P1 ;  /* 0x000000ff0500720c */ /* 0x000fe40000f22270 */
[----:B------:R-:W-:Y:S02]  /*0890*/  @P4 SHF.R.S32.HI R2, RZ, 0x1, R2 ;  /* 0x00000001ff024819 */ /* 0x000fe40000011402 */
[----:B------:R-:W-:-:S02]  /*08a0*/  ISETP.GE.U32.AND P6, PT, R6, 0x2, PT ;  /* 0x000000020600780c */ /* 0x000fc40003fc6070 */
[----:B------:R-:W-:Y:S02]  /*08b0*/  @P4 ISETP.NE.AND P5, PT, R2, R9, PT ;  /* 0x000000090200420c */ /* 0x000fe40003fa5270 */
[----:B------:R-:W-:Y:S02]  /*08c0*/  SEL R9, RZ, 0x1, !P0 ;  /* 0x00000001ff097807 */ /* 0x000fe40004000000 */
[----:B------:R-:W-:Y:S02]  /*08d0*/  @P4 SEL R22, RZ, 0x1, P5 ;  /* 0x00000001ff164807 */ /* 0x000fe40002800000 */
[----:B------:R-:W-:Y:S01]  /*08e0*/  SEL R19, RZ, 0x1, !P1 ;  /* 0x00000001ff137807 */ /* 0x000fe20004800000 */
[----:B------:R0:W2:Y:S01]  /*08f0*/  @!UP1 SYNCS.EXCH.64 URZ, [UR6+0xf8], UR4 ;  /* 0x0000f804063f95b2 */ /* 0x0000a20008000100 */
[----:B------:R-:W-:Y:S01]  /*0900*/  LOP3.LUT R22, R22, R9, RZ, 0xc0, !PT ;  /* 0x0000000916167212 */ /* 0x000fe200078ec0ff */
[----:B------:R-:W-:Y:S01]  /*0910*/  NOP ;  /* 0x0000000000007918 */ /* 0x000fe20000000000 */
[----:B------:R-:W-:Y:S01]  /*0920*/  SEL R19, R19, 0x2, P6 ;  /* 0x0000000213137807 */ /* 0x000fe20003000000 */
[----:B------:R-:W-:Y:S06]  /*0930*/  @!P2 BRA `(.L_x_4) ;  /* 0x000000000008a947 */ /* 0x000fec0003800000 */
[----:B-12---:R-:W-:Y:S01]  /*0940*/  UCGABAR_ARV ;  /* 0x00000000000079c7 */ /* 0x006fe20008000000 */
[----:B------:R-:W-:Y:S05]  /*0950*/  BRA `(.L_x_5) ;  /* 0x0000000000047947 */ /* 0x000fea0003800000 */
.L_x_4:
[----:B-12---:R-:W-:Y:S01]  /*0960*/  NOP ;  /* 0x0000000000007918 */ /* 0x006fe20000000000 */
.L_x_5:
[----:B------:R-:W1:Y:S01]  /*0970*/  LDC R2, c[0x0][0x65c] ;  /* 0x00019700ff027b82 */ /* 0x000e620000000800 */
[----:B------:R-:W-:Y:S02]  /*0980*/  IMAD.U32 R8, RZ, RZ, UR8 ;  /* 0x00000008ff087e24 */ /* 0x000fe4000f8e00ff */
[----:B------:R-:W-:Y:S01]  /*0990*/  IMAD.MOV.U32 R9, RZ, RZ, RZ ;  /* 0x000000ffff097224 */ /* 0x000fe200078e00ff */
[----:B-1----:R-:W-:-:S04]  /*09a0*/  ISETP.NE.AND P1, PT, R2, 0x1, PT ;  /* 0x000000010200780c */ /* 0x002fc80003f25270 */
[----:B------:R-:W-:-:S09]  /*09b0*/  P2R R5, PR, RZ, 0x2 ;  /* 0x00000002ff057803 */ /* 0x000fd20000000000 */
[----:B------:R-:W1:Y:S01]  /*09c0*/  @P1 LDC R17, c[0x0][0x10] ;  /* 0x00000400ff111b82 */ /* 0x000e620000000800 */
[----:B------:R-:W-:Y:S02]  /*09d0*/  @P1 IMAD.MOV.U32 R5, RZ, RZ, RZ ;  /* 0x000000ffff051224 */ /* 0x000fe400078e00ff */
[----:B------:R-:W-:-:S05]  /*09e0*/  @P1 IMAD.MOV.U32 R13, RZ, RZ, RZ ;  /* 0x000000ffff0d1224 */ /* 0x000fca00078e00ff */
[----:B------:R-:W2:Y:S01]  /*09f0*/  @!P1 LDC R11, c[0x0][0xc] ;  /* 0x00000300ff0b9b82 */ /* 0x000ea20000000800 */
[----:B-1----:R-:W-:-:S04]  /*0a00*/  @P1 IMAD.WIDE.U32 R16, R17, UR8, R4 ;  /* 0x0000000811101c25 */ /* 0x002fc8000f8e0004 */
[----:B------:R-:W-:Y:S02]  /*0a10*/  @P1 IMAD.IADD R17, R17, 0x1, R13 ;  /* 0x0000000111111824 */ /* 0x000fe400078e020d */
[----:B--2---:R-:W-:-:S04]  /*0a20*/  @!P1 IMAD.WIDE.U32 R8, R4, R11, R8 ;  /* 0x0000000b04089225 */ /* 0x004fc800078e0008 */
[----:B------:R-:W-:Y:S02]  /*0a30*/  @!P1 IMAD.MOV.U32 R16, RZ, RZ, R8 ;  /* 0x000000ffff109224 */ /* 0x000fe400078e0008 */
[----:B------:R-:W-:Y:S01]  /*0a40*/  @!P1 IMAD.MOV.U32 R17, RZ, RZ, R9 ;  /* 0x000000ffff119224 */ /* 0x000fe200078e0009 */
[----:B------:R-:W-:Y:S06]  /*0a50*/  @!P2 BRA `(.L_x_6) ;  /* 0x00000000000ca947 */ /* 0x000fec0003800000 */
[----:B------:R-:W-:Y:S01]  /*0a60*/  UCGABAR_WAIT ;  /* 0x0000000000007dc7 */ /* 0x000fe20008000000 */
[----:B------:R-:W-:Y:S01]  /*0a70*/  CCTL.IVALL ;  /* 0x00000000ff00798f */ /* 0x000fe20002000000 */
[----:B------:R-:W-:Y:S05]  /*0a80*/  BRA `(.L_x_7) ;  /* 0x0000000000047947 */ /* 0x000fea0003800000 */
.L_x_6:
[----:B------:R-:W-:Y:S06]  /*0a90*/  BAR.SYNC.DEFER_BLOCKING 0x0 ;  /* 0x0000000000007b1d */ /* 0x000fec0000010000 */
.L_x_7:
[----:B------:R-:W-:Y:S05]  /*0aa0*/  @!P3 BRA `(.L_x_8) ;  /* 0x0000005c0024b947 */ /* 0x000fea0003800000 */
[----:B------:R-:W-:-:S13]  /*0ab0*/  ISETP.GT.U32.AND P0, PT, R6, 0x1, PT ;  /* 0x000000010600780c */ /* 0x000fda0003f04070 */
[----:B0-----:R-:W-:Y:S05]  /*0ac0*/  @P0 EXIT ;  /* 0x000000000000094d */ /* 0x001fea0003800000 */
[----:B------:R-:W-:Y:S01]  /*0ad0*/  ULDC.64 UR4, c[0x0][0x650] ;  /* 0x0001940000047ab9 */ /* 0x000fe20000000a00 */
[----:B------:R-:W-:Y:S01]  /*0ae0*/  PRMT R0, RZ, 0x7610, R0 ;  /* 0x00007610ff007816 */ /* 0x000fe20000000000 */
[----:B------:R-:W-:Y:S01]  /*0af0*/  IMAD.MOV.U32 R92, RZ, RZ, -0x1 ;  /* 0xffffffffff5c7424 */ /* 0x000fe200078e00ff */
[----:B------:R-:W-:Y:S01]  /*0b00*/  ISETP.GE.U32.AND P0, PT, R16, UR4, PT ;  /* 0x0000000410007c0c */ /* 0x000fe2000bf06070 */
[----:B------:R-:W-:Y:S02]  /*0b10*/  IMAD.MOV.U32 R93, RZ, RZ, -0x1 ;  /* 0xffffffffff5d7424 */ /* 0x000fe400078e00ff */
[----:B------:R-:W-:Y:S01]  /*0b20*/  IMAD.MOV.U32 R91, RZ, RZ, -0x1 ;  /* 0xffffffffff5b7424 */ /* 0x000fe200078e00ff */
[----:B------:R-:W-:-:S13]  /*0b30*/  ISETP.GE.U32.AND.EX P0, PT, R17, UR5, PT, P0 ;  /* 0x0000000511007c0c */ /* 0x000fda000bf06100 */
[----:B------:R-:W-:Y:S05]  /*0b40*/  @P0 BRA `(.L_x_9) ;  /* 0x0000000400280947 */ /* 0x000fea0003800000 */
[----:B------:R-:W0:Y:S01]  /*0b50*/  LDC.64 R24, c[0x0][0x628] ;  /* 0x00018a00ff187b82 */ /* 0x000e220000000a00 */
[----:B------:R-:W-:Y:S02]  /*0b60*/  IMAD.MOV.U32 R8, RZ, RZ, R16 ;  /* 0x000000ffff087224 */ /* 0x000fe400078e0010 */
[----:B------:R-:W-:-:S05]  /*0b70*/  IMAD.MOV.U32 R9, RZ, RZ, R17 ;  /* 0x000000ffff097224 */ /* 0x000fca00078e0011 */
[----:B------:R-:W1:Y:S08]  /*0b80*/  LDC R0, c[0x0][0x630] ;  /* 0x00018c00ff007b82 */ /* 0x000e700000000800 */
[----:B------:R-:W2:Y:S01]  /*0b90*/  LDC.64 R26, c[0x0][0x620] ;  /* 0x00018800ff1a7b82 */ /* 0x000ea20000000a00 */
[----:B0-----:R-:W-:-:S04]  /*0ba0*/  ISETP.NE.U32.AND P0, PT, R24, RZ, PT ;  /* 0x000000ff1800720c */ /* 0x001fc80003f05070 */
[----:B------:R-:W-:-:S13]  /*0bb0*/  ISETP.NE.AND.EX P0, PT, R25, RZ, PT, P0 ;  /* 0x000000ff1900720c */ /* 0x000fda0003f05300 */
[----:B-12---:R-:W-:Y:S05]  /*0bc0*/  @!P0 BRA `(.L_x_10) ;  /* 0x0000000000288947 */ /* 0x006fea0003800000 */
[----:B------:R-:W0:Y:S02]  /*0bd0*/  LDC R13, c[0x0][0x634] ;  /* 0x00018d00ff0d7b82 */ /* 0x000e240000000800 */
[----:B0-----:R-:W-:-:S05]  /*0be0*/  IADD3 R13, P0, R16, R13, RZ ;  /* 0x0000000d100d7210 */ /* 0x001fca0007f1e0ff */
[----:B------:R-:W-:-:S04]  /*0bf0*/  IMAD.X R15, RZ, RZ, R17, P0 ;  /* 0x000000ffff0f7224 */ /* 0x000fc800000e0611 */
[----:B------:R-:W-:-:S04]  /*0c00*/  IMAD.WIDE.U32 R8, R15, R24, RZ ;  /* 0x000000180f087225 */ /* 0x000fc800078e00ff */
[----:B------:R-:W-:-:S04]  /*0c10*/  IMAD.WIDE.U32 R10, P0, R13, R25, R8 ;  /* 0x000000190d0a7225 */ /* 0x000fc80007800008 */
[----:B------:R-:W-:-:S04]  /*0c20*/  IMAD.WIDE.U32 R8, R13, R24, RZ ;  /* 0x000000180d087225 */ /* 0x000fc800078e00ff */
[----:B------:R-:W-:Y:S01]  /*0c30*/  IMAD.X R13, RZ, RZ, RZ, P0 ;  /* 0x000000ffff0d7224 */ /* 0x000fe200000e06ff */
[----:B------:R-:W-:Y:S01]  /*0c40*/  IADD3 RZ, P0, R9, R10, RZ ;  /* 0x0000000a09ff7210 */ /* 0x000fe20007f1e0ff */
[----:B------:R-:W-:-:S04]  /*0c50*/  IMAD.MOV.U32 R12, RZ, RZ, R11 ;  /* 0x000000ffff0c7224 */ /* 0x000fc800078e000b */
[----:B------:R-:W-:-:S08]  /*0c60*/  IMAD.WIDE.U32.X R8, R15, R25, R12, P0 ;  /* 0x000000190f087225 */ /* 0x000fd000000e040c */
.L_x_10:
[----:B------:R-:W0:Y:S01]  /*0c70*/  LDC.64 R24, c[0x0][0x640] ;  /* 0x00019000ff187b82 */ /* 0x000e220000000a00 */
[-CC-:B------:R-:W-:Y:S01]  /*0c80*/  SHF.R.U64 R91, R8, R0.reuse, R9.reuse ;  /* 0x00000000085b7219 */ /* 0x180fe20000001209 */
[----:B------:R-:W-:Y:S01]  /*0c90*/  IMAD R30, R7, R21, R4 ;  /* 0x00000015071e7224 */ /* 0x000fe200078e0204 */
[----:B------:R-:W-:Y:S01]  /*0ca0*/  SHF.R.U32.HI R0, RZ, R0, R9 ;  /* 0x00000000ff007219 */ /* 0x000fe20000011609 */
[----:B------:R-:W-:Y:S01]  /*0cb0*/  IMAD.MOV.U32 R21, RZ, RZ, 0x1 ;  /* 0x00000001ff157424 */ /* 0x000fe200078e00ff */
[----:B------:R-:W-:-:S03]  /*0cc0*/  IADD3 R5, P0, RZ, -R91, RZ ;  /* 0x8000005bff057210 */ /* 0x000fc60007f1e0ff */
[----:B------:R-:W1:Y:S02]  /*0cd0*/  LDC R6, c[0x0][0x618] ;  /* 0x00018600ff067b82 */ /* 0x000e640000000800 */
[----:B------:R-:W-:-:S04]  /*0ce0*/  IMAD.X R9, RZ, RZ, ~R0, P0 ;  /* 0x000000ffff097224 */ /* 0x000fc800000e0e00 */
[-C--:B------:R-:W-:Y:S02]  /*0cf0*/  IMAD R0, R9, R26.reuse, RZ ;  /* 0x0000001a09007224 */ /* 0x080fe400078e02ff */
[----:B------:R-:W2:Y:S01]  /*0d00*/  LDC R11, c[0x0][0x608] ;  /* 0x00018200ff0b7b82 */ /* 0x000ea20000000800 */
[----:B------:R-:W-:-:S04]  /*0d10*/  IMAD.WIDE.U32 R8, R5, R26, R16 ;  /* 0x0000001a05087225 */ /* 0x000fc800078e0010 */
[----:B------:R-:W-:-:S03]  /*0d20*/  IMAD R5, R5, R27, R0 ;  /* 0x0000001b05057224 */ /* 0x000fc600078e0200 */
[----:B------:R-:W3:Y:S01]  /*0d30*/  LDC R12, c[0x0][0x658] ;  /* 0x00019600ff0c7b82 */ /* 0x000ee20000000800 */
[----:B0-----:R-:W-:Y:S01]  /*0d40*/  ISETP.NE.U32.AND P0, PT, R24, RZ, PT ;  /* 0x000000ff1800720c */ /* 0x001fe20003f05070 */
[----:B------:R-:W-:Y:S02]  /*0d50*/  IMAD.IADD R5, R9, 0x1, R5 ;  /* 0x0000000109057824 */ /* 0x000fe400078e0205 */
[----:B------:R-:W-:Y:S01]  /*0d60*/  IMAD.MOV.U32 R9, RZ, RZ, -0x1 ;  /* 0xffffffffff097424 */ /* 0x000fe200078e00ff */
[----:B------:R-:W-:-:S03]  /*0d70*/  ISETP.NE.AND.EX P0, PT, R25, RZ, PT, P0 ;  /* 0x000000ff1900720c */ /* 0x000fc60003f05300 */
[----:B------:R-:W0:Y:S01]  /*0d80*/  LDC R15, c[0x0][0x600] ;  /* 0x00018000ff0f7b82 */ /* 0x000e220000000800 */
[-CC-:B-1----:R-:W-:Y:S02]  /*0d90*/  SHF.R.U64 R13, R8, R6.reuse, R5.reuse ;  /* 0x00000006080d7219 */ /* 0x182fe40000001205 */
[----:B------:R-:W-:-:S05]  /*0da0*/  SHF.R.U32.HI R0, RZ, R6, R5 ;  /* 0x00000006ff007219 */ /* 0x000fca0000011605 */
[----:B------:R-:W1:Y:S01]  /*0db0*/  LDC R14, c[0x0][0x648] ;  /* 0x00019200ff0e7b82 */ /* 0x000e620000000800 */
[-CC-:B--2---:R-:W-:Y:S02]  /*0dc0*/  SHF.R.U64 R27, R13, R11.reuse, R0.reuse ;  /* 0x0000000b0d1b7219 */ /* 0x184fe40000001200 */
[----:B------:R-:W-:-:S05]  /*0dd0*/  SHF.R.U32.HI R5, RZ, R11, R0 ;  /* 0x0000000bff057219 */ /* 0x000fca0000011600 */
[----:B------:R-:W2:Y:S01]  /*0de0*/  LDC R20, c[0x0][0x638] ;  /* 0x00018e00ff147b82 */ /* 0x000ea20000000800 */
[-CC-:B---3--:R-:W-:Y:S02]  /*0df0*/  SHF.R.U64 R28, R27, R12.reuse, R5.reuse ;  /* 0x0000000c1b1c7219 */ /* 0x188fe40000001205 */
[-C--:B------:R-:W-:Y:S02]  /*0e00*/  SHF.L.U32 R0, R9, R12.reuse, RZ ;  /* 0x0000000c09007219 */ /* 0x080fe400000006ff */
[----:B------:R-:W-:Y:S01]  /*0e10*/  SHF.R.U32.HI R5, RZ, R12, R5 ;  /* 0x0000000cff057219 */ /* 0x000fe20000011605 */
[----:B------:R-:W-:Y:S01]  /*0e20*/  IMAD.MOV.U32 R4, RZ, RZ, R28 ;  /* 0x000000ffff047224 */ /* 0x000fe200078e001c */
[----:B------:R-:W-:Y:S01]  /*0e30*/  LOP3.LUT R10, RZ, R0, RZ, 0x33, !PT ;  /* 0x00000000ff0a7212 */ /* 0x000fe200078e33ff */
[----:B------:R-:W3:Y:S01]  /*0e40*/  LDC R26, c[0x0][0x610] ;  /* 0x00018400ff1a7b82 */ /* 0x000ee20000000800 */
[----:B------:R-:W-:Y:S05]  /*0e50*/  @!P0 BRA `(.L_x_11) ;  /* 0x0000000000288947 */ /* 0x000fea0003800000 */
[----:B------:R-:W4:Y:S02]  /*0e60*/  LDC R9, c[0x0][0x64c] ;  /* 0x00019300ff097b82 */ /* 0x000f240000000800 */
[----:B----4-:R-:W-:-:S05]  /*0e70*/  IADD3 R9, P0, R28, R9, RZ ;  /* 0x000000091c097210 */ /* 0x010fca0007f1e0ff */
        /* <DEDUP_REMOVED lines=8> */
.L_x_11:
[----:B-1----:R-:W-:Y:S01]  /*0f00*/  SHF.R.U64 R4, R4, R14, R5 ;  /* 0x0000000e04047219 */ /* 0x002fe20000001205 */
[----:B0-----:R-:W-:Y:S01]  /*0f10*/  VIADD R6, R15, 0xffffffff ;  /* 0xffffffff0f067836 */ /* 0x001fe20000000000 */
[----:B------:R-:W-:Y:S02]  /*0f20*/  SHF.L.U32 R0, R21, R12, RZ ;  /* 0x0000000c15007219 */ /* 0x000fe400000006ff */
[----:B------:R-:W-:Y:S01]  /*0f30*/  LOP3.LUT R5, R27, R10, RZ, 0xc0, !PT ;  /* 0x0000000a1b057212 */ /* 0x000fe200078ec0ff */
[----:B------:R-:W-:Y:S01]  /*0f40*/  IMAD.MOV R7, RZ, RZ, -R4 ;  /* 0x000000ffff077224 */ /* 0x000fe200078e0a04 */
[----:B------:R-:W-:Y:S02]  /*0f50*/  SEL R3, R3, R30, !P1 ;  /* 0x0000001e03037207 */ /* 0x000fe40004800000 */
[----:B------:R-:W-:Y:S01]  /*0f60*/  LOP3.LUT R6, R13, R6, RZ, 0xc0, !PT ;  /* 0x000000060d067212 */ /* 0x000fe200078ec0ff */
[----:B------:R-:W-:Y:S02]  /*0f70*/  IMAD R4, R0, R4, R5 ;  /* 0x0000000400047224 */ /* 0x000fe400078e0205 */
[----:B--2---:R-:W-:-:S02]  /*0f80*/  IMAD R0, R7, R20, R28 ;  /* 0x0000001407007224 */ /* 0x004fc400078e021c */
[----:B---3--:R-:W-:Y:S02]  /*0f90*/  IMAD R3, R4, R26, R3 ;  /* 0x0000001a04037224 */ /* 0x008fe400078e0203 */
[----:B------:R-:W-:Y:S02]  /*0fa0*/  IMAD R92, R0, R15, R6 ;  /* 0x0000000f005c7224 */ /* 0x000fe400078e0206 */
[----:B------:R-:W-:-:S03]  /*0fb0*/  IMAD.MOV.U32 R4, RZ, RZ, 0x1 ;  /* 0x00000001ff047424 */ /* 0x000fc600078e00ff */
[----:B------:R-:W-:Y:S02]  /*0fc0*/  SEL R93, R92, R3, !P1 ;  /* 0x000000035c5d7207 */ /* 0x000fe40004800000 */
[----:B------:R-:W-:Y:S02]  /*0fd0*/  PRMT R0, R4, 0x7610, R0 ;  /* 0x0000761004007816 */ /* 0x000fe40000000000 */
[----:B------:R-:W-:-:S07]  /*0fe0*/  SEL R92, R3, R92, !P1 ;  /* 0x0000005c035c7207 */ /* 0x000fce0004800000 */
.L_x_9:
[----:B------:R-:W-:-:S08]  /*0ff0*/  NOP ;  /* 0x0000000000007918 */ /* 0x000fd00000000000 */
[----:B------:R-:W0:Y:S02]  /*1000*/  USETMAXREG.TRY_ALLOC.CTAPOOL UP0, 0xe8 ;  /* 0x000000e8000079c8 */ /* 0x000e240008000600 */
[----:B0-----:R-:W-:-:S13]  /*1010*/  PLOP3.LUT P0, PT, PT, PT, UP0, 0x80, 0x0 ;  /* 0x000000000000781c */ /* 0x001fda0003f0f008 */
[----:B------:R-:W-:Y:S05]  /*1020*/  @!P0 BRA `(.L_x_9) ;  /* 0xfffffffc00f08947 */ /* 0x000fea000383ffff */
[----:B------:R-:W-:Y:S01]  /*1030*/  ULDC.64 UR4, c[0x0][0x598] ;  /* 0x0001660000047ab9 */ /* 0x000fe20000000a00 */
[----:B------:R-:W-:Y:S01]  /*1040*/  ULDC.64 UR36, c[0x0][0x208] ;  /* 0x0000820000247ab9 */ /* 0x000fe20000000a00 */
[----:B------:R-:W-:-:S04]  /*1050*/  ISETP.NE.U32.AND P0, PT, RZ, UR4, PT ;  /* 0x00000004ff007c0c */ /* 0x000fc8000bf05070 */
[----:B------:R-:W-:-:S13]  /*1060*/  ISETP.NE.AND.EX P0, PT, RZ, UR5, PT, P0 ;  /* 0x00000005ff007c0c */ /* 0x000fda000bf05300 */
[----:B------:R-:W-:Y:S05]  /*1070*/  @!P0 BRA `(.L_x_12) ;  /* 0x00000000001c8947 */ /* 0x000fea0003800000 */
[----:B------:R-:W0:Y:S02]  /*1080*/  LDC.64 R4, c[0x0][0x598] ;  /* 0x00016600ff047b82 */ /* 0x000e240000000a00 */
[----:B0-----:R-:W2:Y:S02]  /*1090*/  LDG.E.64 R4, desc[UR36][R4.64] ;  /* 0x0000002404047981 */ /* 0x001ea4000c1e1b00 */
[----:B--2---:R-:W-:-:S04]  /*10a0*/  ISETP.NE.U32.AND P0, PT, R4, RZ, PT ;  /* 0x000000ff0400720c */ /* 0x004fc80003f05070 */
[----:B------:R-:W-:-:S13]  /*10b0*/  ISETP.NE.AND.EX P0, PT, R5, RZ, PT, P0 ;  /* 0x000000ff0500720c */ /* 0x000fda0003f05300 */
[----:B------:R-:W-:Y:S05]  /*10c0*/  @!P0 BRA `(.L_x_12) ;  /* 0x0000000000088947 */ /* 0x000fea0003800000 */
[----:B------:R0:W5:Y:S01]  /*10d0*/  LD.E R88, desc[UR36][R4.64] ;  /* 0x0000002404587980 */ /* 0x000162000c101900 */
[----:B------:R-:W-:Y:S05]  /*10e0*/  BRA `(.L_x_13) ;  /* 0x0000000000247947 */ /* 0x000fea0003800000 */
.L_x_12:
[----:B------:R-:W-:Y:S02]  /*10f0*/  ULDC.64 UR4, c[0x0][0x588] ;  /* 0x0001620000047ab9 */ /* 0x000fe40000000a00 */
[----:B------:R-:W-:-:S04]  /*1100*/  ISETP.NE.U32.AND P0, PT, RZ, UR4, PT ;  /* 0x00000004ff007c0c */ /* 0x000fc8000bf05070 */
[----:B------:R-:W-:-:S13]  /*1110*/  ISETP.NE.AND.EX P0, PT, RZ, UR5, PT, P0 ;  /* 0x00000005ff007c0c */ /* 0x000fda000bf05300 */
[----:B------:R-:W-:Y:S05]  /*1120*/  @!P0 BRA `(.L_x_14) ;  /* 0x00000000000c8947 */ /* 0x000fea0003800000 */
[----:B------:R-:W0:Y:S02]  /*1130*/  LDC.64 R88, c[0x0][0x588] ;  /* 0x00016200ff587b82 */ /* 0x000e240000000a00 */
[----:B0-----:R1:W5:Y:S01]  /*1140*/  LDG.E R88, desc[UR36][R88.64] ;  /* 0x0000002458587981 */ /* 0x001362000c1e1900 */
[----:B------:R-:W-:Y:S05]  /*1150*/  BRA `(.L_x_13) ;  /* 0x0000000000087947 */ /* 0x000fea0003800000 */
.L_x_14:
[----:B------:R-:W-:Y:S02]  /*1160*/  ULDC UR4, c[0x0][0x580] ;  /* 0x0001600000047ab9 */ /* 0x000fe40000000800 */
[----:B------:R-:W-:-:S07]  /*1170*/  IMAD.U32 R88, RZ, RZ, UR4 ;  /* 0x00000004ff587e24 */ /* 0x000fce000f8e00ff */
.L_x_13:
[----:B------:R-:W-:Y:S02]  /*1180*/  ULDC.64 UR4, c[0x0][0x5a0] ;  /* 0x0001680000047ab9 */ /* 0x000fe40000000a00 */
[----:B------:R-:W-:-:S04]  /*1190*/  ISETP.NE.U32.AND P0, PT, RZ, UR4, PT ;  /* 0x00000004ff007c0c */ /* 0x000fc8000bf05070 */
[----:B------:R-:W-:-:S13]  /*11a0*/  ISETP.NE.AND.EX P0, PT, RZ, UR5, PT, P0 ;  /* 0x00000005ff007c0c */ /* 0x000fda000bf05300 */
[----:B------:R-:W-:Y:S05]  /*11b0*/  @!P0 BRA `(.L_x_15) ;  /* 0x00000000001c8947 */ /* 0x000fea0003800000 */
[----:B0-----:R-:W0:Y:S02]  /*11c0*/  LDC.64 R4, c[0x0][0x5a0] ;  /* 0x00016800ff047b82 */ /* 0x001e240000000a00 */
[----:B0-----:R-:W2:Y:S02]  /*11d0*/  LDG.E.64 R4, desc[UR36][R4.64] ;  /* 0x0000002404047981 */ /* 0x001ea4000c1e1b00 */
[----:B--2---:R-:W-:-:S04]  /*11e0*/  ISETP.NE.U32.AND P0, PT, R4, RZ, PT ;  /* 0x000000ff0400720c */ /* 0x004fc80003f05070 */
[----:B------:R-:W-:-:S13]  /*11f0*/  ISETP.NE.AND.EX P0, PT, R5, RZ, PT, P0 ;  /* 0x000000ff0500720c */ /* 0x000fda0003f05300 */
[----:B------:R-:W-:Y:S05]  /*1200*/  @!P0 BRA `(.L_x_15) ;  /* 0x0000000000088947 */ /* 0x000fea0003800000 */
[----:B-1----:R0:W5:Y:S01]  /*1210*/  LD.E R89, desc[UR36][R4.64] ;  /* 0x0000002404597980 */ /* 0x002162000c101900 */
[----:B------:R-:W-:Y:S05]  /*1220*/  BRA `(.L_x_16) ;  /* 0x0000000000247947 */ /* 0x000fea0003800000 */
.L_x_15:
[----:B------:R-:W-:Y:S02]  /*1230*/  ULDC.64 UR4, c[0x0][0x590] ;  /* 0x0001640000047ab9 */ /* 0x000fe40000000a00 */
[----:B------:R-:W-:-:S04]  /*1240*/  ISETP.NE.U32.AND P0, PT, RZ, UR4, PT ;  /* 0x00000004ff007c0c */ /* 0x000fc8000bf05070 */
[----:B------:R-:W-:-:S13]  /*1250*/  ISETP.NE.AND.EX P0, PT, RZ, UR5, PT, P0 ;  /* 0x00000005ff007c0c */ /* 0x000fda000bf05300 */
[----:B------:R-:W-:Y:S05]  /*1260*/  @!P0 BRA `(.L_x_17) ;  /* 0x00000000000c8947 */ /* 0x000fea0003800000 */
[----:B0-----:R-:W1:Y:S02]  /*1270*/  LDC.64 R4, c[0x0][0x590] ;  /* 0x00016400ff047b82 */ /* 0x001e640000000a00 */
[----:B-1----:R1:W5:Y:S01]  /*1280*/  LDG.E R89, desc[UR36][R4.64] ;  /* 0x0000002404597981 */ /* 0x002362000c1e1900 */
[----:B------:R-:W-:Y:S05]  /*1290*/  BRA `(.L_x_16) ;  /* 0x0000000000087947 */ /* 0x000fea0003800000 */
.L_x_17:
[----:B------:R-:W-:Y:S02]  /*12a0*/  ULDC UR4, c[0x0][0x584] ;  /* 0x0001610000047ab9 */ /* 0x000fe40000000800 */
[----:B-1----:R-:W-:-:S07]  /*12b0*/  IMAD.U32 R89, RZ, RZ, UR4 ;  /* 0x00000004ff597e24 */ /* 0x002fce000f8e00ff */
.L_x_16:
[----:B------:R-:W-:-:S13]  /*12c0*/  LOP3.LUT P0, RZ, R0, 0xff, RZ, 0xc0, !PT ;  /* 0x000000ff00ff7812 */ /* 0x000fda000780c0ff */
[----:B------:R-:W-:Y:S05]  /*12d0*/  @!P0 EXIT ;  /* 0x000000000000894d */ /* 0x000fea0003800000 */
[----:B------:R-:W-:Y:S01]  /*12e0*/  ULDC UR4, c[0x0][0x28c] ;  /* 0x0000a30000047ab9 */ /* 0x000fe20000000800 */
[----:B------:R-:W-:Y:S01]  /*12f0*/  LOP3.LUT R90, R19, 0x1, RZ, 0xfc, !PT ;  /* 0x00000001135a7812 */ /* 0x000fe200078efcff */
[----:B------:R-:W-:Y:S01]  /*1300*/  UIADD3 UR4, UR4, 0x1f, URZ ;  /* 0x0000001f04047890 */ /* 0x000fe2000fffe03f */
[----:B------:R-:W-:Y:S01]  /*1310*/  UMOV UR38, URZ ;  /* 0x0000003f00267c82 */ /* 0x000fe20008000000 */
[----:B------:R-:W-:Y:S02]  /*1320*/  UMOV UR39, URZ ;  /* 0x0000003f00277c82 */ /* 0x000fe40008000000 */
[----:B------:R-:W-:-:S04]  /*1330*/  USHF.R.S32.HI UR5, URZ, 0x1f, UR4 ;  /* 0x0000001f3f057899 */ /* 0x000fc80008011404 */
[----:B------:R-:W-:-:S04]  /*1340*/  ULEA.HI UR5, UR5, UR4, URZ, 0x5 ;  /* 0x0000000405057291 */ /* 0x000fc8000f8f283f */
[----:B------:R-:W-:-:S12]  /*1350*/  USHF.R.S32.HI UR40, URZ, 0x5, UR5 ;  /* 0x000000053f287899 */ /* 0x000fd80008011405 */
.L_x_165:
[----:B------:R-:W-:Y:S01]  /*1360*/  LOP3.LUT R0, R18, 0x80, RZ, 0xc0, !PT ;  /* 0x0000008012007812 */ /* 0x000fe200078ec0ff */
[----:B--2---:R-:W2:Y:S01]  /*1370*/  S2UR UR7, SR_CgaCtaId ;  /* 0x00000000000779c3 */ /* 0x004ea20000008800 */
[----:B------:R-:W-:Y:S02]  /*1380*/  UMOV UR6, 0x400 ;  /* 0x0000040000067882 */ /* 0x000fe40000000000 */
[----:B------:R-:W-:-:S06]  /*1390*/  SHF.R.U32.HI R0, RZ, 0x7, R0 ;  /* 0x00000007ff007819 */ /* 0x000fcc0000011600 */
[----:B---3--:R-:W3:Y:S01]  /*13a0*/  SHFL.IDX PT, R0, R0, RZ, 0x1f ;  /* 0x00001fff00007589 */ /* 0x008ee200000e0000 */
[----:B--2---:R-:W-:Y:S01]  /*13b0*/  ULEA UR6, UR7, UR6, 0x18 ;  /* 0x0000000607067291 */ /* 0x004fe2000f8ec03f */
[----:B---3--:R-:W-:-:S13]  /*13c0*/  R2UR UR4, R0 ;  /* 0x00000000000472ca */ /* 0x008fda00000e0000 */
[----:B------:R-:W-:-:S04]  /*13d0*/  ULEA.HI UR5, UR4, UR4, URZ, 0x1 ;  /* 0x0000000404057291 */ /* 0x000fc8000f8f083f */
[----:B------:R-:W-:-:S04]  /*13e0*/  ULOP3.LUT UR5, UR5, 0xffffe, URZ, 0xc0, !UPT ;  /* 0x000ffffe05057892 */ /* 0x000fc8000f8ec03f */
[----:B------:R-:W-:-:S03]  /*13f0*/  UIADD3 UR5, UR4, -UR5, URZ ;  /* 0x8000000504057290 */ /* 0x000fc6000fffe03f */
[----:B------:R-:W-:Y:S01]  /*1400*/  ULDC UR4, c[0x0][0x28c] ;  /* 0x0000a30000047ab9 */ /* 0x000fe20000000800 */
[----:B------:R-:W-:Y:S01]  /*1410*/  ULEA UR5, UR5, UR6, 0xc ;  /* 0x0000000605057291 */ /* 0x000fe2000f8e603f */
[----:B------:R-:W-:-:S03]  /*1420*/  ISETP.LT.AND P0, PT, RZ, UR4, PT ;  /* 0x00000004ff007c0c */ /* 0x000fc6000bf01270 */
[----:B------:R-:W-:-:S04]  /*1430*/  UIADD3 UR5, UR5, 0x200, URZ ;  /* 0x0000020005057890 */ /* 0x000fc8000fffe03f */
[----:B------:R-:W-:-:S04]  /*1440*/  USHF.R.U32.HI UR5, URZ, 0x4, UR5 ;  /* 0x000000043f057899 */ /* 0x000fc80008011605 */
[----:B------:R-:W-:Y:S02]  /*1450*/  ULOP3.LUT UR41, UR5, 0x3fff, URZ, 0xc0, !UPT ;  /* 0x00003fff05297892 */ /* 0x000fe4000f8ec03f */
[----:B01---5:R-:W-:Y:S10]  /*1460*/  @P0 BRA `(.L_x_18) ;  /* 0x0000000000400947 */ /* 0x023ff40003800000 */
[----:B------:R-:W-:Y:S01]  /*1470*/  MOV R0, 0x0 ;  /* 0x0000000000007802 */ /* 0x000fe20000000f00 */
[----:B------:R-:W-:Y:S01]  /*1480*/  ULDC.64 UR4, c[0x4][0x68] ;  /* 0x01001a0000047ab9 */ /* 0x000fe20000000a00 */
[----:B------:R-:W-:Y:S01]  /*1490*/  ULDC.64 UR6, c[0x4][0x8] ;  /* 0x0100020000067ab9 */ /* 0x000fe20000000a00 */
[----:B01----:R-:W-:Y:S01]  /*14a0*/  IMAD.U32 R4, RZ, RZ, UR4 ;  /* 0x00000004ff047e24 */ /* 0x003fe2000f8e00ff */
[----:B------:R0:W1:Y:S01]  /*14b0*/  LDC.64 R14, c[0x4][R0] ;  /* 0x01000000000e7b82 */ /* 0x0000620000000a00 */
[----:B------:R-:W-:Y:S01]  /*14c0*/  IMAD.U32 R5, RZ, RZ, UR5 ;  /* 0x00000005ff057e24 */ /* 0x000fe2000f8e00ff */
[----:B------:R-:W-:Y:S01]  /*14d0*/  ULDC.64 UR4, c[0x4][0x70] ;  /* 0x01001c0000047ab9 */ /* 0x000fe20000000a00 */
[----:B------:R-:W-:Y:S02]  /*14e0*/  IMAD.U32 R10, RZ, RZ, UR6 ;  /* 0x00000006ff0a7e24 */ /* 0x000fe4000f8e00ff */
[----:B------:R-:W-:Y:S02]  /*14f0*/  IMAD.U32 R6, RZ, RZ, UR4 ;  /* 0x00000004ff067e24 */ /* 0x000fe4000f8e00ff */
[----:B------:R-:W-:-:S02]  /*1500*/  IMAD.U32 R7, RZ, RZ, UR5 ;  /* 0x00000005ff077e24 */ /* 0x000fc4000f8e00ff */
[----:B------:R-:W-:Y:S02]  /*1510*/  IMAD.U32 R11, RZ, RZ, UR7 ;  /* 0x00000007ff0b7e24 */ /* 0x000fe4000f8e00ff */
[----:B------:R-:W-:Y:S02]  /*1520*/  IMAD.MOV.U32 R8, RZ, RZ, 0x1e1 ;  /* 0x000001e1ff087424 */ /* 0x000fe400078e00ff */
[----:B------:R-:W-:Y:S02]  /*1530*/  IMAD.MOV.U32 R12, RZ, RZ, 0x1 ;  /* 0x00000001ff0c7424 */ /* 0x000fe400078e00ff */
[----:B0-----:R-:W-:-:S07]  /*1540*/  IMAD.MOV.U32 R13, RZ, RZ, RZ ;  /* 0x000000ffff0d7224 */ /* 0x001fce00078e00ff */
[----:B------:R-:W-:-:S07]  /*1550*/  LEPC R20, `(.L_x_18) ;  /* 0x000000001014794e */ /* 0x000fce0000000000 */
[----:B-1---5:R-:W-:Y:S05]  /*1560*/  CALL.ABS.NOINC R14 ;  /* 0x000000000e007343 */ /* 0x022fea0003c00000 */
.L_x_18:
[----:B------:R-:W-:-:S13]  /*1570*/  ISETP.NE.AND P0, PT, R90, 0x3, PT ;  /* 0x000000035a00780c */ /* 0x000fda0003f05270 */
[----:B------:R-:W-:Y:S05]  /*1580*/  @!P0 BRA `(.L_x_19) ;  /* 0x0000000000048947 */ /* 0x000fea0003800000 */
[----:B------:R-:W-:Y:S01]  /*1590*/  BPT.TRAP 0x1 ;  /* 0x000000040000795c */ /* 0x000fe20000300000 */
.L_x_19:
[----:B------:R-:W2:Y:S01]  /*15a0*/  S2UR UR5, SR_CgaCtaId ;  /* 0x00000000000579c3 */ /* 0x000ea20000008800 */
[----:B------:R-:W-:Y:S01]  /*15b0*/  UMOV UR4, 0x400 ;  /* 0x0000040000047882 */ /* 0x000fe20000000000 */
[----:B------:R-:W-:Y:S02]  /*15c0*/  IMAD.U32 R0, RZ, RZ, UR38 ;  /* 0x00000026ff007e24 */ /* 0x000fe4000f8e00ff */
[----:B------:R-:W-:-:S03]  /*15d0*/  IMAD.U32 R3, RZ, RZ, UR39 ;  /* 0x00000027ff037e24 */ /* 0x000fc6000f8e00ff */
[----:B------:R-:W-:Y:S01]  /*15e0*/  SHF.L.U32 R0, R0, 0x1f, RZ ;  /* 0x0000001f00007819 */ /* 0x000fe200000006ff */
[----:B--2---:R-:W-:-:S06]  /*15f0*/  ULEA UR4, UR5, UR4, 0x18 ;  /* 0x0000000405047291 */ /* 0x004fcc000f8ec03f */
[----:B------:R-:W-:-:S04]  /*1600*/  IMAD.U32 R6, RZ, RZ, UR4 ;  /* 0x00000004ff067e24 */ /* 0x000fc8000f8e00ff */
[----:B------:R-:W-:-:S04]  /*1610*/  IMAD R3, R3, 0x8, R6 ;  /* 0x0000000803037824 */ /* 0x000fc800078e0206 */
[----:B------:R2:W3:Y:S01]  /*1620*/  SYNCS.PHASECHK.TRANS64.TRYWAIT P1, [R3+URZ], R0 ;  /* 0x00000000030075a7 */ /* 0x0004e2000802017f */
[----:B------:R-:W-:Y:S05]  /*1630*/  @!P0 BRA `(.L_x_20) ;  /* 0x0000000000048947 */ /* 0x000fea0003800000 */
[----:B------:R-:W-:Y:S01]  /*1640*/  BPT.TRAP 0x1 ;  /* 0x000000040000795c */ /* 0x000fe20000300000 */
.L_x_20:
[----:B---3--:R-:W-:Y:S05]  /*1650*/  @P1 BRA `(.L_x_21) ;  /* 0x0000000000081947 */ /* 0x008fea0003800000 */
[----:B------:R-:W3:Y:S02]  /*1660*/  SYNCS.PHASECHK.TRANS64.TRYWAIT P1, [R3+URZ], R0 ;  /* 0x00000000030075a7 */ /* 0x000ee4000802017f */
[----:B---3--:R-:W-:Y:S05]  /*1670*/  @!P1 BRA `(.L_x_22) ;  /* 0x0000006c00409947 */ /* 0x008fea0003800000 */
.L_x_21:
[----:B------:R-:W-:-:S04]  /*1680*/  UISETP.LT.AND UP0, UPT, UR40, 0x1, UPT ;  /* 0x000000012800788c */ /* 0x000fc8000bf01270 */
[----:B------:R-:W-:-:S06]  /*1690*/  USEL UR4, UR40, 0x1, UP0 ;  /* 0x0000000128047887 */ /* 0x000fcc0008000000 */
[----:B--23--:R-:W-:Y:S01]  /*16a0*/  IMAD.U32 R0, RZ, RZ, UR4 ;  /* 0x00000004ff007e24 */ /* 0x00cfe2000f8e00ff */
[----:B------:R-:W-:Y:S05]  /*16b0*/  WARPSYNC.ALL ;  /* 0x0000000000007948 */ /* 0x000fea0003800000 */
[----:B------:R-:W-:-:S04]  /*16c0*/  IADD3 R0, -R0, UR40, RZ ;  /* 0x0000002800007c10 */ /* 0x000fc8000fffe1ff */
[----:B------:R-:W-:Y:S02]  /*16d0*/  ISETP.GE.AND P1, PT, R0, 0x1, PT ;  /* 0x000000010000780c */ /* 0x000fe40003f26270 */
[----:B------:R-:W-:Y:S01]  /*16e0*/  R2UR UR4, R6 ;  /* 0x00000000060472ca */ /* 0x000fe200000e0000 */
[----:B------:R-:W-:Y:S01]  /*16f0*/  ULOP3.LUT UR41, UR41, 0x10000, URZ, 0xfc, !UPT ;  /* 0x0001000029297892 */ /* 0x000fe2000f8efc3f */
[----:B------:R-:W-:Y:S01]  /*1700*/  WARPGROUP.ARRIVE ;  /* 0x00000000000079c5 */ /* 0x000fe20000000000 */
[----:B------:R-:W-:Y:S01]  /*1710*/  UMOV UR5, 0x80000020 ;  /* 0x8000002000057882 */ /* 0x000fe20000000000 */
[----:B------:R-:W-:-:S09]  /*1720*/  UMOV UR7, 0x80000020 ;  /* 0x8000002000077882 */ /* 0x000fd20000000000 */
[----:B------:R-:W-:-:S04]  /*1730*/  UIADD3 UR4, UR4, 0x1c200, URZ ;  /* 0x0001c20004047890 */ /* 0x000fc8000fffe03f */
[----:B------:R-:W-:-:S04]  /*1740*/  USHF.R.U32.HI UR4, URZ, 0x4, UR4 ;  /* 0x000000043f047899 */ /* 0x000fc80008011604 */
[----:B------:R-:W-:-:S04]  /*1750*/  ULOP3.LUT UR4, UR4, 0x3fff, URZ, 0xc0, !UPT ;  /* 0x00003fff04047892 */ /* 0x000fc8000f8ec03f */
[----:B------:R-:W-:Y:S02]  /*1760*/  ULOP3.LUT UR9, UR4, 0x10000, URZ, 0xfc, !UPT ;  /* 0x0001000004097892 */ /* 0x000fe4000f8efc3f */
[----:B------:R-:W-:Y:S02]  /*1770*/  ULEA UR4, UR39, UR41, 0x9 ;  /* 0x0000002927047291 */ /* 0x000fe4000f8e483f */
[----:B------:R-:W-:-:S09]  /*1780*/  ULEA UR6, UR39, UR9, 0x9 ;  /* 0x0000000927067291 */ /* 0x000fd2000f8e483f */
[----:B------:R-:W-:Y:S01]  /*1790*/  HGMMA.64x128x16.F32.BF16 R24, gdesc[UR4], RZ, !UPT, gsb0 ;  /* 0x01e00000041879f0 */ /* 0x000fe2000c0018ff */
[----:B------:R-:W-:Y:S02]  /*17a0*/  UIADD3 UR4, UR4, 0x2, URZ ;  /* 0x0000000204047890 */ /* 0x000fe4000fffe03f */
[----:B------:R-:W-:Y:S01]  /*17b0*/  UIADD3 UR6, UR6, 0x2, URZ ;  /* 0x0000000206067890 */ /* 0x000fe2000fffe03f */
[----:B------:R-:W-:Y:S01]  /*17c0*/  UMOV UR5, 0x80000020 ;  /* 0x8000002000057882 */ /* 0x000fe20000000000 */
[----:B------:R-:W-:Y:S01]  /*17d0*/  UMOV UR7, 0x80000020 ;  /* 0x8000002000077882 */ /* 0x000fe20000000000 */
[----:B------:R-:W-:Y:S02]  /*17e0*/  WARPGROUP.DEPBAR.LE gsb0, 0x0 ;  /* 0x00008000000079c5 */ /* 0x000fe40000010000 */
[----:B------:R-:W-:-:S06]  /*17f0*/  WARPGROUP.ARRIVE ;  /* 0x00000000000079c5 */ /* 0x000fcc0000000000 */
[----:B------:R-:W-:Y:S03]  /*1800*/  HGMMA.64x128x16.F32.BF16 R24, gdesc[UR4], R24, gsb0 ;  /* 0x01e00000041879f0 */ /* 0x000fe60008001818 */
[----:B------:R-:W-:Y:S02]  /*1810*/  WARPGROUP.DEPBAR.LE gsb0, 0x0 ;  /* 0x00008000000079c5 */ /* 0x000fe40000010000 */
[----:B------:R-:W-:Y:S05]  /*1820*/  @!P1 BRA `(.L_x_23) ;  /* 0x0000000000e49947 */ /* 0x000fea0003800000 */
[----:B------:R-:W-:Y:S02]  /*1830*/  UIADD3 UR4, UR39, 0x1, URZ ;  /* 0x0000000127047890 */ /* 0x000fe4000fffe03f */
[----:B------:R-:W-:Y:S02]  /*1840*/  IMAD.U32 R3, RZ, RZ, UR39 ;  /* 0x00000027ff037e24 */ /* 0x000fe4000f8e00ff */
[----:B------:R-:W-:-:S04]  /*1850*/  UISETP.NE.AND UP0, UPT, UR4, 0xe, UPT ;  /* 0x0000000e0400788c */ /* 0x000fc8000bf05270 */
[----:B------:R-:W-:Y:S02]  /*1860*/  USEL UR5, URZ, 0x1, UP0 ;  /* 0x000000013f057887 */ /* 0x000fe40008000000 */
[----:B------:R-:W-:Y:S02]  /*1870*/  USEL UR8, UR4, URZ, UP0 ;  /* 0x0000003f04087287 */ /* 0x000fe40008000000 */
[----:B------:R-:W-:-:S06]  /*1880*/  ULOP3.LUT UR5, UR38, UR5, URZ, 0x3c, !UPT ;  /* 0x0000000526057292 */ /* 0x000fcc000f8e3c3f */
[----:B------:R-:W-:-:S07]  /*1890*/  IMAD.U32 R7, RZ, RZ, UR5 ;  /* 0x00000005ff077e24 */ /* 0x000fce000f8e00ff */
.L_x_30:
[----:B------:R-:W-:Y:S05]  /*18a0*/  @!P0 BRA `(.L_x_24) ;  /* 0x0000000000048947 */ /* 0x000fea0003800000 */
[----:B------:R-:W-:Y:S01]  /*18b0*/  BPT.TRAP 0x1 ;  /* 0x000000040000795c */ /* 0x000fe20000300000 */
.L_x_24:
[----:B------:R-:W2:Y:S01]  /*18c0*/  S2UR UR5, SR_CgaCtaId ;  /* 0x00000000000579c3 */ /* 0x000ea20000008800 */
[----:B------:R-:W-:Y:S01]  /*18d0*/  UMOV UR4, 0x400 ;  /* 0x0000040000047882 */ /* 0x000fe20000000000 */
[----:B01----:R-:W-:Y:S01]  /*18e0*/  IMAD.U32 R5, RZ, RZ, UR8 ;  /* 0x00000008ff057e24 */ /* 0x003fe2000f8e00ff */
[----:B------:R-:W-:Y:S01]  /*18f0*/  SHF.L.U32 R4, R7, 0x1f, RZ ;  /* 0x0000001f07047819 */ /* 0x000fe200000006ff */
[----:B--2---:R-:W-:-:S06]  /*1900*/  ULEA UR4, UR5, UR4, 0x18 ;  /* 0x0000000405047291 */ /* 0x004fcc000f8ec03f */
[----:B------:R-:W-:-:S04]  /*1910*/  IMAD.U32 R6, RZ, RZ, UR4 ;  /* 0x00000004ff067e24 */ /* 0x000fc8000f8e00ff */
[----:B------:R-:W-:-:S04]  /*1920*/  IMAD R5, R5, 0x8, R6 ;  /* 0x0000000805057824 */ /* 0x000fc800078e0206 */
[----:B------:R0:W1:Y:S01]  /*1930*/  SYNCS.PHASECHK.TRANS64.TRYWAIT P1, [R5+URZ], R4 ;  /* 0x00000004050075a7 */ /* 0x000062000802017f */
[----:B------:R-:W-:Y:S05]  /*1940*/  @!P0 BRA `(.L_x_25) ;  /* 0x0000000000048947 */ /* 0x000fea0003800000 */
[----:B------:R-:W-:Y:S01]  /*1950*/  BPT.TRAP 0x1 ;  /* 0x000000040000795c */ /* 0x000fe20000300000 */
.L_x_25:
[----:B-1----:R-:W-:Y:S05]  /*1960*/  @P1 BRA `(.L_x_26) ;  /* 0x0000000000081947 */ /* 0x002fea0003800000 */
[----:B------:R-:W1:Y:S02]  /*1970*/  SYNCS.PHASECHK.TRANS64.TRYWAIT P1, [R5+URZ], R4 ;  /* 0x00000004050075a7 */ /* 0x000e64000802017f */
[----:B-1----:R-:W-:Y:S05]  /*1980*/  @!P1 BRA `(.L_x_27) ;  /* 0x0000006800909947 */ /* 0x002fea0003800000 */
.L_x_26:
[----:B------:R-:W-:Y:S01]  /*1990*/  ULEA UR4, UR8, UR41, 0x9 ;  /* 0x0000002908047291 */ /* 0x000fe2000f8e483f */
[----:B------:R-:W-:Y:S01]  /*19a0*/  WARPGROUP.ARRIVE ;  /* 0x00000000000079c5 */ /* 0x000fe20000000000 */
[----:B------:R-:W-:Y:S01]  /*19b0*/  ULEA UR6, UR8, UR9, 0x9 ;  /* 0x0000000908067291 */ /* 0x000fe2000f8e483f */
[----:B------:R-:W-:Y:S01]  /*19c0*/  UMOV UR5, 0x80000020 ;  /* 0x8000002000057882 */ /* 0x000fe20000000000 */
[----:B------:R-:W-:-:S07]  /*19d0*/  UMOV UR7, 0x80000020 ;  /* 0x8000002000077882 */ /* 0x000fce0000000000 */
[----:B------:R-:W-:Y:S01]  /*19e0*/  HGMMA.64x128x16.F32.BF16 R24, gdesc[UR4], R24, gsb0 ;  /* 0x01e00000041879f0 */ /* 0x000fe20008001818 */
        /* <DEDUP_REMOVED lines=9> */
[----:B------:R-:W-:Y:S01]  /*1a80*/  BPT.TRAP 0x1 ;  /* 0x000000040000795c */ /* 0x000fe20000300000 */
.L_x_28:
[----:B------:R-:W-:-:S13]  /*1a90*/  ISETP.NE.AND P1, PT, R22, RZ, PT ;  /* 0x000000ff1600720c */ /* 0x000fda0003f25270 */
[----:B01----:R-:W-:-:S04]  /*1aa0*/  @P1 IMAD R4, R3, 0x8, R6 ;  /* 0x0000000803041824 */ /* 0x003fc800078e0206 */
[----:B------:R-:W-:-:S05]  /*1ab0*/  @P1 VIADD R4, R4, 0x70 ;  /* 0x0000007004041836 */ /* 0x000fca0000000000 */
[----:B------:R-:W-:-:S04]  /*1ac0*/  @P1 PRMT R4, R23, 0x654, R4 ;  /* 0x0000065417041816 */ /* 0x000fc80000000004 */
[----:B------:R0:W-:Y:S01]  /*1ad0*/  @P1 SYNCS.ARRIVE.TRANS64.RED.A1T0 RZ, [R4+URZ], RZ ;  /* 0x000000ff04ff19a7 */ /* 0x0001e2000810043f */
[----:B------:R-:W-:-:S13]  /*1ae0*/  ISETP.GT.U32.AND P1, PT, R19, 0x1, PT ;  /* 0x000000011300780c */ /* 0x000fda0003f24070 */
[----:B0-----:R-:W-:Y:S05]  /*1af0*/  @P1 BRA `(.L_x_29) ;  /* 0x0000000000041947 */ /* 0x001fea0003800000 */
[----:B------:R-:W-:Y:S01]  /*1b00*/  BPT.TRAP 0x1 ;  /* 0x000000040000795c */ /* 0x000fe20000300000 */
.L_x_29:
[----:B------:R-:W-:Y:S01]  /*1b10*/  UIADD3 UR8, UR8, 0x1, URZ ;  /* 0x0000000108087890 */ /* 0x000fe2000fffe03f */
[C---:B------:R-:W-:Y:S01]  /*1b20*/  ISETP.GT.AND P2, PT, R0.reuse, 0x1, PT ;  /* 0x000000010000780c */ /* 0x040fe20003f44270 */
[----:B------:R-:W-:Y:S02]  /*1b30*/  VIADD R3, R3, 0x1 ;  /* 0x0000000103037836 */ /* 0x000fe40000000000 */
[----:B------:R-:W-:Y:S01]  /*1b40*/  UISETP.NE.AND UP0, UPT, UR8, 0xe, UPT ;  /* 0x0000000e0800788c */ /* 0x000fe2000bf05270 */
[----:B------:R-:W-:Y:S02]  /*1b50*/  VIADD R0, R0, 0xffffffff ;  /* 0xffffffff00007836 */ /* 0x000fe40000000000 */
[C---:B------:R-:W-:Y:S01]  /*1b60*/  ISETP.NE.AND P1, PT, R3.reuse, 0xe, PT ;  /* 0x0000000e0300780c */ /* 0x040fe20003f25270 */
[----:B------:R-:W-:Y:S02]  /*1b70*/  USEL UR4, URZ, 0x1, UP0 ;  /* 0x000000013f047887 */ /* 0x000fe40008000000 */
[----:B------:R-:W-:Y:S01]  /*1b80*/  USEL UR8, UR8, URZ, UP0 ;  /* 0x0000003f08087287 */ /* 0x000fe20008000000 */
[----:B------:R-:W-:-:S03]  /*1b90*/  SEL R3, R3, RZ, P1 ;  /* 0x000000ff03037207 */ /* 0x000fc60000800000 */
[----:B------:R-:W-:Y:S01]  /*1ba0*/  LOP3.LUT R7, R7, UR4, RZ, 0x3c, !PT ;  /* 0x0000000407077c12 */ /* 0x000fe2000f8e3cff */
[----:B------:R-:W-:Y:S07]  /*1bb0*/  @P2 BRA `(.L_x_30) ;  /* 0xfffffffc00382947 */ /* 0x000fee000383ffff */
.L_x_23:
[----:B------:R-:W2:Y:S02]  /*1bc0*/  LDC R0, c[0x0][0x28c] ;  /* 0x0000a300ff007b82 */ /* 0x000ea40000000800 */
[----:B--2---:R-:W-:-:S13]  /*1bd0*/  ISETP.GE.AND P1, PT, R0, 0x1, PT ;  /* 0x000000010000780c */ /* 0x004fda0003f26270 */
[----:B------:R-:W-:Y:S05]  /*1be0*/  @!P1 BRA `(.L_x_31) ;  /* 0x0000000000549947 */ /* 0x000fea0003800000 */
[----:B------:R-:W-:Y:S05]  /*1bf0*/  @!P0 BRA `(.L_x_32) ;  /* 0x0000000000048947 */ /* 0x000fea0003800000 */
[----:B------:R-:W-:Y:S01]  /*1c00*/  BPT.TRAP 0x1 ;  /* 0x000000040000795c */ /* 0x000fe20000300000 */
.L_x_32:
[----:B------:R-:W-:Y:S01]  /*1c10*/  ISETP.NE.AND P0, PT, R22, RZ, PT ;  /* 0x000000ff1600720c */ /* 0x000fe20003f05270 */
[----:B------:R-:W-:Y:S01]  /*1c20*/  BSSY B0, `(.L_x_33) ;  /* 0x000000f000007945 */ /* 0x000fe20003800000 */
[----:B------:R-:W-:-:S11]  /*1c30*/  ISETP.GT.U32.AND P1, PT, R19, 0x1, PT ;  /* 0x000000011300780c */ /* 0x000fd60003f24070 */
[----:B------:R-:W-:Y:S05]  /*1c40*/  @!P0 BRA `(.L_x_34) ;  /* 0x0000000000308947 */ /* 0x000fea0003800000 */
[----:B------:R-:W-:-:S04]  /*1c50*/  UISETP.LT.AND UP0, UPT, UR40, 0x1, UPT ;  /* 0x000000012800788c */ /* 0x000fc8000bf01270 */
[----:B------:R-:W-:-:S04]  /*1c60*/  USEL UR6, UR40, 0x1, UP0 ;  /* 0x0000000128067887 */ /* 0x000fc80008000000 */
[----:B------:R-:W-:-:S04]  /*1c70*/  UIADD3 UR6, UR39, UR40, -UR6 ;  /* 0x0000002827067290 */ /* 0x000fc8000fffe806 */
[----:B------:R-:W-:-:S04]  /*1c80*/  USHF.R.U32.HI UR4, URZ, 0x1, UR6 ;  /* 0x000000013f047899 */ /* 0x000fc80008011606 */
[----:B------:R-:W-:-:S04]  /*1c90*/  UIMAD.WIDE.U32 UR4, UR4, -0x6db6db6d, URZ ;  /* 0x92492493040478a5 */ /* 0x000fc8000f8e003f */
[----:B------:R-:W-:-:S04]  /*1ca0*/  USHF.R.U32.HI UR4, URZ, 0x2, UR5 ;  /* 0x000000023f047899 */ /* 0x000fc80008011605 */
[----:B------:R-:W-:-:S06]  /*1cb0*/  UIMAD UR6, UR4, -0xe, UR6 ;  /* 0xfffffff2040678a4 */ /* 0x000fcc000f8e0206 */
[----:B------:R-:W-:-:S04]  /*1cc0*/  IMAD.U32 R3, RZ, RZ, UR6 ;  /* 0x00000006ff037e24 */ /* 0x000fc8000f8e00ff */
[----:B------:R-:W-:-:S04]  /*1cd0*/  IMAD R0, R3, 0x8, R6 ;  /* 0x0000000803007824 */ /* 0x000fc800078e0206 */
[----:B------:R-:W-:-:S05]  /*1ce0*/  VIADD R0, R0, 0x70 ;  /* 0x0000007000007836 */ /* 0x000fca0000000000 */
[----:B------:R-:W-:-:S04]  /*1cf0*/  PRMT R0, R23, 0x654, R0 ;  /* 0x0000065417007816 */ /* 0x000fc80000000000 */
[----:B------:R2:W-:Y:S03]  /*1d00*/  SYNCS.ARRIVE.TRANS64.RED.A1T0 RZ, [R0+URZ], RZ ;  /* 0x000000ff00ff79a7 */ /* 0x0005e6000810043f */
.L_x_34:
[----:B------:R-:W-:Y:S05]  /*1d10*/  BSYNC B0 ;  /* 0x0000000000007941 */ /* 0x000fea0003800000 */
.L_x_33:
[----:B------:R-:W-:Y:S05]  /*1d20*/  @P1 BRA `(.L_x_31) ;  /* 0x0000000000041947 */ /* 0x000fea0003800000 */
[----:B------:R-:W-:Y:S01]  /*1d30*/  BPT.TRAP 0x1 ;  /* 0x000000040000795c */ /* 0x000fe20000300000 */
.L_x_31:
[----:B------:R-:W3:Y:S01]  /*1d40*/  LDC R6, c[0x0][0x288] ;  /* 0x0000a200ff067b82 */ /* 0x000ee20000000800 */
[--C-:B--2---:R-:W-:Y:S01]  /*1d50*/  SHF.R.U32.HI R0, RZ, 0x2, R18.reuse ;  /* 0x00000002ff007819 */ /* 0x104fe20000011612 */
[----:B------:R-:W-:Y:S01]  /*1d60*/  IMAD.SHL.U32 R93, R93, 0x80, RZ ;  /* 0x000000805d5d7824 */ /* 0x000fe200078e00ff */
[----:B01----:R-:W-:Y:S01]  /*1d70*/  SHF.R.U32.HI R5, RZ, 0x7, R18 ;  /* 0x00000007ff057819 */ /* 0x003fe20000011612 */
[----:B------:R-:W-:Y:S01]  /*1d80*/  UIADD3 UR39, UR40, UR39, URZ ;  /* 0x0000002728277290 */ /* 0x000fe2000fffe03f */
[----:B------:R-:W-:Y:S01]  /*1d90*/  LOP3.LUT R3, R0, 0x7, RZ, 0xc0, !PT ;  /* 0x0000000700037812 */ /* 0x000fe200078ec0ff */
[----:B------:R-:W-:Y:S01]  /*1da0*/  ULDC UR7, c[0x0][0x284] ;  /* 0x0000a10000077ab9 */ /* 0x000fe20000000800 */
[----:B------:R-:W-:Y:S01]  /*1db0*/  LOP3.LUT R0, R5, 0x1, RZ, 0xc0, !PT ;  /* 0x0000000105007812 */ /* 0x000fe200078ec0ff */
[----:B------:R-:W-:Y:S01]  /*1dc0*/  UISETP.GT.U32.AND UP0, UPT, UR39, 0xd, UPT ;  /* 0x0000000d2700788c */ /* 0x000fe2000bf04070 */
[C---:B------:R-:W-:Y:S01]  /*1dd0*/  LOP3.LUT R4, R18.reuse, 0x60, RZ, 0xc0, !PT ;  /* 0x0000006012047812 */ /* 0x040fe200078ec0ff */
[----:B------:R-:W-:Y:S01]  /*1de0*/  USHF.R.U32.HI UR4, URZ, 0x1, UR39 ;  /* 0x000000013f047899 */ /* 0x000fe20008011627 */
[----:B------:R-:W-:Y:S01]  /*1df0*/  LOP3.LUT R5, R18, 0x3, RZ, 0xc0, !PT ;  /* 0x0000000312057812 */ /* 0x000fe200078ec0ff */
[----:B------:R-:W-:Y:S01]  /*1e00*/  IMAD.SHL.U32 R8, R0, 0x40, RZ ;  /* 0x0000004000087824 */ /* 0x000fe200078e00ff */
[----:B------:R-:W-:Y:S01]  /*1e10*/  SHF.R.U32.HI R4, RZ, 0x1, R4 ;  /* 0x00000001ff047819 */ /* 0x000fe20000011604 */
[----:B------:R-:W-:Y:S01]  /*1e20*/  UISETP.LT.U32.AND UP0, UPT, UR40, 0xe, UP0 ;  /* 0x0000000e2800788c */ /* 0x000fe20008701070 */
[----:B------:R-:W-:Y:S01]  /*1e30*/  SHF.R.S32.HI R15, RZ, 0x1f, R91 ;  /* 0x0000001fff0f7819 */ /* 0x000fe2000001145b */
[----:B------:R-:W-:Y:S01]  /*1e40*/  UISETP.GE.U32.AND UP1, UPT, UR40, 0xe, UPT ;  /* 0x0000000e2800788c */ /* 0x000fe2000bf26070 */
[--C-:B------:R-:W-:Y:S01]  /*1e50*/  IADD3 R7, RZ, -R4, -R3.reuse ;  /* 0x80000004ff077210 */ /* 0x100fe20007ffe803 */
[----:B------:R-:W-:Y:S01]  /*1e60*/  ULDC.64 UR8, c[0x0][0x5d0] ;  /* 0x0001740000087ab9 */ /* 0x000fe20000000a00 */
[----:B------:R-:W-:Y:S01]  /*1e70*/  LOP3.LUT R3, R8, 0x40, R3, 0xe2, !PT ;  /* 0x0000004008037812 */ /* 0x000fe200078ee203 */
[----:B------:R-:W-:Y:S01]  /*1e80*/  IMAD.SHL.U32 R8, R18, 0x2, RZ ;  /* 0x0000000212087824 */ /* 0x000fe200078e00ff */
[----:B------:R-:W-:Y:S01]  /*1e90*/  UIMAD.WIDE.U32 UR4, UR4, -0x6db6db6d, URZ ;  /* 0x92492493040478a5 */ /* 0x000fe2000f8e003f */
[C---:B------:R-:W-:Y:S01]  /*1ea0*/  IMAD.WIDE R10, R92.reuse, 0x80, RZ ;  /* 0x000000805c0a7825 */ /* 0x040fe200078e02ff */
[----:B------:R-:W-:Y:S01]  /*1eb0*/  USEL UR6, URZ, 0x1, !UP0 ;  /* 0x000000013f067887 */ /* 0x000fe2000c000000 */
[----:B---3--:R-:W-:Y:S01]  /*1ec0*/  ISETP.GE.AND P0, PT, R93, R6, PT ;  /* 0x000000065d00720c */ /* 0x008fe20003f06270 */
[----:B------:R-:W-:Y:S01]  /*1ed0*/  USHF.R.U32.HI UR4, URZ, 0x2, UR5 ;  /* 0x000000023f047899 */ /* 0x000fe20008011605 */
[----:B------:R-:W-:Y:S01]  /*1ee0*/  IMAD R12, R5, -0x2, R6 ;  /* 0xfffffffe050c7824 */ /* 0x000fe200078e0206 */
[----:B------:R-:W-:Y:S01]  /*1ef0*/  LOP3.LUT R8, R93, 0x6, R8, 0xf8, !PT ;  /* 0x000000065d087812 */ /* 0x000fe200078ef808 */
[----:B------:R-:W-:Y:S01]  /*1f00*/  IMAD.SHL.U32 R5, R92, 0x80, RZ ;  /* 0x000000805c057824 */ /* 0x000fe200078e00ff */
[----:B------:R-:W-:Y:S01]  /*1f10*/  ULOP3.LUT UR38, UR38, UR6, URZ, 0x3c, !UPT ;  /* 0x0000000626267292 */ /* 0x000fe2000f8e3c3f */
[----:B------:R-:W-:Y:S01]  /*1f20*/  IMAD R6, R15, UR8, RZ ;  /* 0x000000080f067c24 */ /* 0x000fe2000f8e02ff */
[----:B------:R-:W-:Y:S01]  /*1f30*/  SHF.R.S32.HI R9, RZ, 0x1f, R8 ;  /* 0x0000001fff097819 */ /* 0x000fe20000011408 */
[----:B------:R-:W-:Y:S01]  /*1f40*/  IMAD R0, R0, -0x40, R7 ;  /* 0xffffffc000007824 */ /* 0x000fe200078e0207 */
[----:B------:R-:W-:Y:S01]  /*1f50*/  ISETP.GE.OR P0, PT, R5, UR7, P0 ;  /* 0x0000000705007c0c */ /* 0x000fe20008706670 */
[C---:B------:R-:W-:Y:S01]  /*1f60*/  IMAD R13, R91.reuse, UR9, R6 ;  /* 0x000000095b0d7c24 */ /* 0x040fe2000f8e0206 */
[----:B------:R-:W-:Y:S01]  /*1f70*/  LOP3.LUT R105, R10, R3, R4, 0xfe, !PT ;  /* 0x000000030a697212 */ /* 0x000fe200078efe04 */
[----:B------:R-:W-:Y:S01]  /*1f80*/  IMAD.WIDE.U32 R6, R91, UR8, R8 ;  /* 0x000000085b067c25 */ /* 0x000fe2000f8e0008 */
[----:B------:R-:W-:Y:S01]  /*1f90*/  UIMAD UR39, UR4, -0xe, UR39 ;  /* 0xfffffff2042778a4 */ /* 0x000fe2000f8e0227 */
[----:B------:R-:W-:Y:S01]  /*1fa0*/  IADD3 R3, -R5, UR7, R0 ;  /* 0x0000000705037c10 */ /* 0x000fe2000fffe100 */
[----:B------:R-:W-:Y:S01]  /*1fb0*/  @UP1 ULOP3.LUT UR38, UR38, 0x1, UR4, 0x78, !UPT ;  /* 0x0000000126261892 */ /* 0x000fe2000f8e7804 */
[----:B------:R-:W-:-:S02]  /*1fc0*/  IMAD.IADD R7, R7, 0x1, R13 ;  /* 0x0000000107077824 */ /* 0x000fc400078e020d */
[----:B------:R-:W-:Y:S02]  /*1fd0*/  IMAD.IADD R4, R12, 0x1, -R93 ;  /* 0x000000010c047824 */ /* 0x000fe400078e0a5d */
[----:B------:R-:W-:Y:S02]  /*1fe0*/  IMAD.MOV.U32 R0, RZ, RZ, -0x1 ;  /* 0xffffffffff007424 */ /* 0x000fe400078e00ff */
[----:B------:R-:W-:Y:S05]  /*1ff0*/  @P0 BRA `(.L_x_35) ;  /* 0x0000004000240947 */ /* 0x000fea0003800000 */
[----:B------:R-:W0:Y:S01]  /*2000*/  LDC.64 R98, c[0x0][0x5c8] ;  /* 0x00017200ff627b82 */ /* 0x000e220000000a00 */
[----:B-----5:R-:W-:Y:S01]  /*2010*/  FSETP.NEU.AND P0, PT, R89, RZ, PT ;  /* 0x000000ff5900720b */ /* 0x020fe20003f0d000 */
[----:B------:R-:W-:Y:S01]  /*2020*/  BSSY B0, `(.L_x_35) ;  /* 0x0000406000007945 */ /* 0x000fe20003800000 */
[----:B------:R-:W-:-:S04]  /*2030*/  ISETP.GT.AND P2, PT, R4, RZ, PT ;  /* 0x000000ff0400720c */ /* 0x000fc80003f44270 */
[----:B------:R-:W-:Y:S01]  /*2040*/  ISETP.GT.AND P1, PT, R3, RZ, P2 ;  /* 0x000000ff0300720c */ /* 0x000fe20001724270 */
[-C--:B0-----:R-:W-:Y:S02]  /*2050*/  IMAD R12, R11, R98.reuse, RZ ;  /* 0x000000620b0c7224 */ /* 0x081fe400078e02ff */
[----:B------:R-:W-:-:S04]  /*2060*/  IMAD.WIDE.U32 R92, R105, R98, R6 ;  /* 0x00000062695c7225 */ /* 0x000fc800078e0006 */
[----:B------:R-:W-:-:S04]  /*2070*/  IMAD R5, R105, R99, R12 ;  /* 0x0000006369057224 */ /* 0x000fc800078e020c */
[----:B------:R-:W-:Y:S01]  /*2080*/  IMAD.IADD R107, R93, 0x1, R5 ;  /* 0x000000015d6b7824 */ /* 0x000fe200078e0205 */
[----:B------:R-:W-:Y:S06]  /*2090*/  @!P0 BRA `(.L_x_36) ;  /* 0x0000002c00288947 */ /* 0x000fec0003800000 */
[----:B------:R-:W0:Y:S01]  /*20a0*/  LDC.64 R96, c[0x0][0x5b8] ;  /* 0x00016e00ff607b82 */ /* 0x000e220000000a00 */
[----:B------:R-:W-:-:S07]  /*20b0*/  ULDC.64 UR4, c[0x0][0x5c0] ;  /* 0x0001700000047ab9 */ /* 0x000fce0000000a00 */
[----:B------:R-:W1:Y:S08]  /*20c0*/  LDC.64 R100, c[0x0][0x5b0] ;  /* 0x00016c00ff647b82 */ /* 0x000e700000000a00 */
[----:B------:R-:W2:Y:S01]  /*20d0*/  LDC.64 R102, c[0x0][0x5a8] ;  /* 0x00016a00ff667b82 */ /* 0x000ea20000000a00 */
[-C--:B0-----:R-:W-:Y:S02]  /*20e0*/  IMAD R6, R15, R96.reuse, RZ ;  /* 0x000000600f067224 */ /* 0x081fe400078e02ff */
[----:B------:R-:W-:-:S04]  /*20f0*/  IMAD.WIDE.U32 R94, R91, R96, R8 ;  /* 0x000000605b5e7225 */ /* 0x000fc800078e0008 */
[----:B------:R-:W-:Y:S02]  /*2100*/  IMAD R93, R91, R97, R6 ;  /* 0x000000615b5d7224 */ /* 0x000fe400078e0206 */
[-C--:B-1----:R-:W-:Y:S02]  /*2110*/  IMAD R10, R11, R100.reuse, RZ ;  /* 0x000000640b0a7224 */ /* 0x082fe400078e02ff */
[----:B------:R-:W-:Y:S02]  /*2120*/  IMAD.IADD R13, R95, 0x1, R93 ;  /* 0x000000015f0d7824 */ /* 0x000fe400078e025d */
[----:B------:R-:W-:Y:S02]  /*2130*/  IMAD.MOV.U32 R12, RZ, RZ, R94 ;  /* 0x000000ffff0c7224 */ /* 0x000fe400078e005e */
[C---:B------:R-:W-:Y:S02]  /*2140*/  IMAD R97, R105.reuse, R101, R10 ;  /* 0x0000006569617224 */ /* 0x040fe400078e020a */
[----:B------:R-:W-:-:S04]  /*2150*/  IMAD.WIDE.U32 R6, R105, R100, R12 ;  /* 0x0000006469067225 */ /* 0x000fc800078e000c */
[----:B------:R-:W-:Y:S01]  /*2160*/  IMAD.IADD R5, R7, 0x1, R97 ;  /* 0x0000000107057824 */ /* 0x000fe200078e0261 */
[----:B--2---:R-:W-:-:S04]  /*2170*/  LEA R14, P0, R6, R102, 0x1 ;  /* 0x00000066060e7211 */ /* 0x004fc800078008ff */
[----:B------:R-:W-:-:S05]  /*2180*/  LEA.HI.X R15, R6, R103, R5, 0x1, P0 ;  /* 0x00000067060f7211 */ /* 0x000fca00000f0c05 */
[----:B------:R0:W2:Y:S01]  /*2190*/  @P1 LDG.E.LTC128B.U16 R5, desc[UR36][R14.64] ;  /* 0x000000240e051981 */ /* 0x0000a2000c1e1520 */
[----:B------:R-:W-:Y:S01]  /*21a0*/  IMAD.WIDE.U32 R6, R105, R100, R8 ;  /* 0x0000006469067225 */ /* 0x000fe200078e0008 */
[----:B------:R-:W-:Y:S03]  /*21b0*/  BSSY B1, `(.L_x_37) ;  /* 0x0000013000017945 */ /* 0x000fe60003800000 */
[----:B------:R-:W-:Y:S02]  /*21c0*/  IMAD.IADD R7, R97, 0x1, R7 ;  /* 0x0000000161077824 */ /* 0x000fe400078e0207 */
[----:B------:R-:W-:Y:S01]  /*21d0*/  IMAD.WIDE.U32 R20, R91, R96, R6 ;  /* 0x000000605b147225 */ /* 0x000fe200078e0006 */
[----:B0-----:R-:W-:-:S03]  /*21e0*/  SHF.L.U64.HI R15, R100, 0x3, R101 ;  /* 0x00000003640f7819 */ /* 0x001fc60000010265 */
[----:B------:R-:W-:Y:S01]  /*21f0*/  IMAD.IADD R7, R93, 0x1, R21 ;  /* 0x000000015d077824 */ /* 0x000fe200078e0215 */
[----:B------:R-:W-:Y:S01]  /*2200*/  LEA R6, P4, R20, R102, 0x1 ;  /* 0x0000006614067211 */ /* 0x000fe200078808ff */
[----:B------:R-:W-:-:S03]  /*2210*/  IMAD.SHL.U32 R14, R100, 0x8, RZ ;  /* 0x00000008640e7824 */ /* 0x000fc600078e00ff */
[----:B------:R-:W-:Y:S01]  /*2220*/  LEA.HI.X R7, R20, R103, R7, 0x1, P4 ;  /* 0x0000006714077211 */ /* 0x000fe200020f0c07 */
[----:B--2---:R-:W-:-:S04]  /*2230*/  IMAD.U32 R10, R5, 0x10000, RZ ;  /* 0x00010000050a7824 */ /* 0x004fc800078e00ff */
[----:B------:R-:W-:Y:S01]  /*2240*/  FMUL R11, R10, R89 ;  /* 0x000000590a0b7220 */ /* 0x000fe20000400000 */
[----:B------:R-:W-:-:S03]  /*2250*/  LEA R10, P0, R92, UR4, 0x1 ;  /* 0x000000045c0a7c11 */ /* 0x000fc6000f8008ff */
[----:B------:R-:W-:Y:S01]  /*2260*/  FFMA R24, R24, R88, R11 ;  /* 0x0000005818187223 */ /* 0x000fe2000000000b */
[----:B------:R-:W-:Y:S02]  /*2270*/  LEA.HI.X R11, R92, UR5, R107, 0x1, P0 ;  /* 0x000000055c0b7c11 */ /* 0x000fe400080f0c6b */
[----:B------:R-:W-:Y:S02]  /*2280*/  ISETP.GT.AND P0, PT, R4, 0x1, PT ;  /* 0x000000010400780c */ /* 0x000fe40003f04270 */
[----:B------:R-:W-:Y:S02]  /*2290*/  F2FP.BF16.F32.PACK_AB R24, RZ, R24 ;  /* 0x00000018ff18723e */ /* 0x000fe400000010ff */
[----:B------:R-:W-:-:S03]  /*22a0*/  ISETP.GT.AND P3, PT, R3, RZ, P0 ;  /* 0x000000ff0300720c */ /* 0x000fc60000764270 */
[----:B------:R0:W-:Y:S10]  /*22b0*/  @P1 STG.E.U16 desc[UR36][R10.64], R24 ;  /* 0x000000180a001986 */ /* 0x0001f4000c101524 */
[----:B------:R-:W-:Y:S05]  /*22c0*/  @!P3 BRA `(.L_x_38) ;  /* 0x000000000004b947 */ /* 0x000fea0003800000 */
[----:B------:R1:W5:Y:S02]  /*22d0*/  LDG.E.LTC128B.U16 R5, desc[UR36][R6.64+0x2] ;  /* 0x0000022406057981 */ /* 0x000364000c1e1520 */
.L_x_38:
[----:B------:R-:W-:Y:S05]  /*22e0*/  BSYNC B1 ;  /* 0x0000000000017941 */ /* 0x000fea0003800000 */
.L_x_37:
[----:B-----5:R-:W-:Y:S01]  /*22f0*/  IMAD.U32 R12, R5, 0x10000, RZ ;  /* 0x00010000050c7824 */ /* 0x020fe200078e00ff */
[----:B------:R-:W-:Y:S01]  /*2300*/  ISETP.GT.AND P2, PT, R3, 0x8, P2 ;  /* 0x000000080300780c */ /* 0x000fe20001744270 */
[----:B------:R-:W-:Y:S01]  /*2310*/  IMAD.WIDE.U32 R20, R105, R100, R14 ;  /* 0x0000006469147225 */ /* 0x000fe200078e000e */
[----:B0-----:R-:W-:-:S03]  /*2320*/  PRMT R24, R5, 0x7610, R24 ;  /* 0x0000761005187816 */ /* 0x001fc60000000018 */
[----:B------:R-:W-:Y:S01]  /*2330*/  FMUL R12, R12, R89 ;  /* 0x000000590c0c7220 */ /* 0x000fe20000400000 */
[----:B------:R-:W-:Y:S01]  /*2340*/  IMAD.IADD R97, R97, 0x1, R21 ;  /* 0x0000000161617824 */ /* 0x000fe200078e0215 */
[----:B------:R-:W-:Y:S02]  /*2350*/  IADD3 R94, P1, R94, R20, RZ ;  /* 0x000000145e5e7210 */ /* 0x000fe40007f3e0ff */
[----:B------:R-:W-:-:S03]  /*2360*/  FFMA R12, R25, R88, R12 ;  /* 0x00000058190c7223 */ /* 0x000fc6000000000c */
[----:B------:R-:W-:Y:S02]  /*2370*/  IMAD.X R13, R97, 0x1, R13, P1 ;  /* 0x00000001610d7824 */ /* 0x000fe400008e060d */
[----:B------:R-:W-:Y:S02]  /*2380*/  F2FP.BF16.F32.PACK_AB R12, RZ, R12 ;  /* 0x0000000cff0c723e */ /* 0x000fe400000010ff */
[----:B------:R-:W-:Y:S02]  /*2390*/  LEA R14, P1, R94, R102, 0x1 ;  /* 0x000000665e0e7211 */ /* 0x000fe400078208ff */
[----:B------:R-:W-:Y:S02]  /*23a0*/  PRMT R21, R12, 0x7610, R21 ;  /* 0x000076100c157816 */ /* 0x000fe40000000015 */
[----:B------:R-:W-:-:S03]  /*23b0*/  LEA.HI.X R15, R94, R103, R13, 0x1, P1 ;  /* 0x000000675e0f7211 */ /* 0x000fc600008f0c0d */
[----:B------:R0:W-:Y:S04]  /*23c0*/  @P3 STG.E.U16 desc[UR36][R10.64+0x2], R21 ;  /* 0x000002150a003986 */ /* 0x0001e8000c101524 */
[----:B------:R-:W2:Y:S01]  /*23d0*/  @P2 LDG.E.LTC128B.U16 R24, desc[UR36][R14.64] ;  /* 0x000000240e182981 */ /* 0x000ea2000c1e1520 */
[----:B------:R-:W-:Y:S01]  /*23e0*/  IADD3 R20, P1, R8, R20, RZ ;  /* 0x0000001408147210 */ /* 0x000fe20007f3e0ff */
[----:B------:R-:W-:Y:S01]  /*23f0*/  BSSY B1, `(.L_x_39) ;  /* 0x0000011000017945 */ /* 0x000fe20003800000 */
[C---:B------:R-:W-:Y:S02]  /*2400*/  SHF.L.U64.HI R13, R98.reuse, 0x4, R99 ;  /* 0x00000004620d7819 */ /* 0x040fe40000010263 */
[----:B------:R-:W-:Y:S01]  /*2410*/  ISETP.GT.AND P0, PT, R3, 0x8, P0 ;  /* 0x000000080300780c */ /* 0x000fe20000704270 */
[----:B0-----:R-:W-:Y:S01]  /*2420*/  IMAD.X R21, R9, 0x1, R97, P1 ;  /* 0x0000000109157824 */ /* 0x001fe200008e0661 */
[----:B------:R-:W-:Y:S01]  /*2430*/  LEA R12, P1, R98, R10, 0x4 ;  /* 0x0000000a620c7211 */ /* 0x000fe200078220ff */
[----:B------:R-:W-:-:S04]  /*2440*/  IMAD.WIDE.U32 R20, R91, R96, R20 ;  /* 0x000000605b147225 */ /* 0x000fc800078e0014 */
[----:B------:R-:W-:Y:S02]  /*2450*/  IMAD.X R13, R13, 0x1, R11, P1 ;  /* 0x000000010d0d7824 */ /* 0x000fe400008e060b */
[----:B------:R-:W-:Y:S02]  /*2460*/  IMAD.IADD R9, R93, 0x1, R21 ;  /* 0x000000015d097824 */ /* 0x000fe400078e0215 */
[----:B--2---:R-:W-:-:S04]  /*2470*/  IMAD.U32 R8, R24, 0x10000, RZ ;  /* 0x0001000018087824 */ /* 0x004fc800078e00ff */
[----:B------:R-:W-:Y:S01]  /*2480*/  FMUL R5, R8, R89 ;  /* 0x0000005908057220 */ /* 0x000fe20000400000 */
[----:B------:R-:W-:-:S03]  /*2490*/  LEA R8, P3, R20, R102, 0x1 ;  /* 0x0000006614087211 */ /* 0x000fc600078608ff */
[----:B------:R-:W-:Y:S01]  /*24a0*/  FFMA R5, R26, R88, R5 ;  /* 0x000000581a057223 */ /* 0x000fe20000000005 */
[----:B------:R-:W-:-:S04]  /*24b0*/  LEA.HI.X R9, R20, R103, R9, 0x1, P3 ;  /* 0x0000006714097211 */ /* 0x000fc800018f0c09 */
[----:B------:R-:W-:-:S05]  /*24c0*/  F2FP.BF16.F32.PACK_AB R5, RZ, R5 ;  /* 0x00000005ff05723e */ /* 0x000fca00000010ff */
[----:B------:R0:W-:Y:S01]  /*24d0*/  @P2 STG.E.U16 desc[UR36][R12.64], R5 ;  /* 0x000000050c002986 */ /* 0x0001e2000c101524 */
[----:B------:R-:W-:Y:S05]  /*24e0*/  @!P0 BRA `(.L_x_40) ;  /* 0x0000000000048947 */ /* 0x000fea0003800000 */
[----:B------:R2:W5:Y:S02]  /*24f0*/  LDG.E.LTC128B.U16 R24, desc[UR36][R8.64+0x2] ;  /* 0x0000022408187981 */ /* 0x000564000c1e1520 */
.L_x_40:
[----:B------:R-:W-:Y:S05]  /*2500*/  BSYNC B1 ;  /* 0x0000000000017941 */ /* 0x000fea0003800000 */
.L_x_39:
[----:B-----5:R-:W-:Y:S01]  /*2510*/  IMAD.U32 R14, R24, 0x10000, RZ ;  /* 0x00010000180e7824 */ /* 0x020fe200078e00ff */
[----:B------:R-:W-:Y:S01]  /*2520*/  ISETP.GT.AND P1, PT, R4, 0x8, PT ;  /* 0x000000080400780c */ /* 0x000fe20003f24270 */
[----:B------:R-:W-:Y:S02]  /*2530*/  BSSY B1, `(.L_x_41) ;  /* 0x0000008000017945 */ /* 0x000fe40003800000 */
[----:B------:R-:W-:Y:S01]  /*2540*/  FMUL R14, R14, R89 ;  /* 0x000000590e0e7220 */ /* 0x000fe20000400000 */
[----:B------:R-:W-:-:S03]  /*2550*/  ISETP.GT.AND P2, PT, R3, RZ, P1 ;  /* 0x000000ff0300720c */ /* 0x000fc60000f44270 */
[----:B------:R-:W-:-:S05]  /*2560*/  FFMA R14, R27, R88, R14 ;  /* 0x000000581b0e7223 */ /* 0x000fca000000000e */
[----:B------:R-:W-:-:S05]  /*2570*/  F2FP.BF16.F32.PACK_AB R14, RZ, R14 ;  /* 0x0000000eff0e723e */ /* 0x000fca00000010ff */
[----:B------:R3:W-:Y:S01]  /*2580*/  @P0 STG.E.U16 desc[UR36][R12.64+0x2], R14 ;  /* 0x0000020e0c000986 */ /* 0x0007e2000c101524 */
[----:B------:R-:W-:Y:S05]  /*2590*/  @!P2 BRA `(.L_x_42) ;  /* 0x000000000004a947 */ /* 0x000fea0003800000 */
[----:B------:R4:W5:Y:S02]  /*25a0*/  LDG.E.LTC128B.U16 R24, desc[UR36][R6.64+0x10] ;  /* 0x0000102406187981 */ /* 0x000964000c1e1520 */
.L_x_42:
[----:B------:R-:W-:Y:S05]  /*25b0*/  BSYNC B1 ;  /* 0x0000000000017941 */ /* 0x000fea0003800000 */
.L_x_41:
[----:B---3-5:R-:W-:Y:S01]  /*25c0*/  IMAD.U32 R14, R24, 0x10000, RZ ;  /* 0x00010000180e7824 */ /* 0x028fe200078e00ff */
[----:B------:R-:W-:Y:S01]  /*25d0*/  ISETP.GT.AND P0, PT, R4, 0x9, PT ;  /* 0x000000090400780c */ /* 0x000fe20003f04270 */
[----:B------:R-:W-:Y:S02]  /*25e0*/  BSSY B1, `(.L_x_43) ;  /* 0x0000008000017945 */ /* 0x000fe40003800000 */
[----:B0-----:R-:W-:Y:S01]  /*25f0*/  FMUL R5, R14, R89 ;  /* 0x000000590e057220 */ /* 0x001fe20000400000 */
[----:B------:R-:W-:-:S03]  /*2600*/  ISETP.GT.AND P3, PT, R3, RZ, P0 ;  /* 0x000000ff0300720c */ /* 0x000fc60000764270 */
[----:B------:R-:W-:-:S05]  /*2610*/  FFMA R5, R28, R88, R5 ;  /* 0x000000581c057223 */ /* 0x000fca0000000005 */
[----:B------:R-:W-:-:S05]  /*2620*/  F2FP.BF16.F32.PACK_AB R5, RZ, R5 ;  /* 0x00000005ff05723e */ /* 0x000fca00000010ff */
[----:B------:R0:W-:Y:S01]  /*2630*/  @P2 STG.E.U16 desc[UR36][R10.64+0x10], R5 ;  /* 0x000010050a002986 */ /* 0x0001e2000c101524 */
[----:B------:R-:W-:Y:S05]  /*2640*/  @!P3 BRA `(.L_x_44) ;  /* 0x000000000004b947 */ /* 0x000fea0003800000 */
[----:B------:R3:W5:Y:S02]  /*2650*/  LDG.E.LTC128B.U16 R24, desc[UR36][R6.64+0x12] ;  /* 0x0000122406187981 */ /* 0x000764000c1e1520 */
.L_x_44:
[----:B------:R-:W-:Y:S05]  /*2660*/  BSYNC B1 ;  /* 0x0000000000017941 */ /* 0x000fea0003800000 */
.L_x_43:
[----:B-----5:R-:W-:Y:S01]  /*2670*/  IMAD.U32 R14, R24, 0x10000, RZ ;  /* 0x00010000180e7824 */ /* 0x020fe200078e00ff */
[----:B------:R-:W-:Y:S01]  /*2680*/  ISETP.GT.AND P1, PT, R3, 0x8, P1 ;  /* 0x000000080300780c */ /* 0x000fe20000f24270 */
[----:B------:R-:W-:Y:S02]  /*2690*/  BSSY B1, `(.L_x_45) ;  /* 0x0000007000017945 */ /* 0x000fe40003800000 */
[----:B------:R-:W-:-:S04]  /*26a0*/  FMUL R14, R14, R89 ;  /* 0x000000590e0e7220 */ /* 0x000fc80000400000 */
[----:B------:R-:W-:-:S05]  /*26b0*/  FFMA R14, R29, R88, R14 ;  /* 0x000000581d0e7223 */ /* 0x000fca000000000e */
[----:B------:R-:W-:-:S05]  /*26c0*/  F2FP.BF16.F32.PACK_AB R14, RZ, R14 ;  /* 0x0000000eff0e723e */ /* 0x000fca00000010ff */
[----:B------:R0:W-:Y:S01]  /*26d0*/  @P3 STG.E.U16 desc[UR36][R10.64+0x12], R14 ;  /* 0x0000120e0a003986 */ /* 0x0001e2000c101524 */
[----:B------:R-:W-:Y:S05]  /*26e0*/  @!P1 BRA `(.L_x_46) ;  /* 0x0000000000049947 */ /* 0x000fea0003800000 */
[----:B------:R0:W5:Y:S02]  /*26f0*/  LDG.E.LTC128B.U16 R24, desc[UR36][R8.64+0x10] ;  /* 0x0000102408187981 */ /* 0x000164000c1e1520 */
.L_x_46:
[----:B------:R-:W-:Y:S05]  /*2700*/  BSYNC B1 ;  /* 0x0000000000017941 */ /* 0x000fea0003800000 */
.L_x_45:
[----:B0----5:R-:W-:Y:S01]  /*2710*/  IMAD.U32 R14, R24, 0x10000, RZ ;  /* 0x00010000180e7824 */ /* 0x021fe200078e00ff */
        /* <DEDUP_REMOVED lines=8> */
.L_x_48:
[----:B------:R-:W-:Y:S05]  /*27a0*/  BSYNC B1 ;  /* 0x0000000000017941 */ /* 0x000fea0003800000 */
.L_x_47:
        /* <DEDUP_REMOVED lines=10> */
.L_x_50:
[----:B------:R-:W-:Y:S05]  /*2850*/  BSYNC B1 ;  /* 0x0000000000017941 */ /* 0x000fea0003800000 */
.L_x_49:
[----:B0----5:R-:W-:Y:S01]  /*2860*/  IMAD.U32 R14, R24, 0x10000, RZ ;  /* 0x00010000180e7824 */ /* 0x021fe200078e00ff */
        /* <DEDUP_REMOVED lines=9> */
.L_x_52:
[----:B------:R-:W-:Y:S05]  /*2900*/  BSYNC B1 ;  /* 0x0000000000017941 */ /* 0x000fea0003800000 */
.L_x_51:
        /* <DEDUP_REMOVED lines=9> */
.L_x_54:
[----:B------:R-:W-:Y:S05]  /*29a0*/  BSYNC B1 ;  /* 0x0000000000017941 */ /* 0x000fea0003800000 */
.L_x_53:
        /* <DEDUP_REMOVED lines=9> */
.L_x_56:
[----:B------:R-:W-:Y:S05]  /*2a40*/  BSYNC B1 ;  /* 0x0000000000017941 */ /* 0x000fea0003800000 */
.L_x_55:
        /* <DEDUP_REMOVED lines=10> */
.L_x_58:
[----:B------:R-:W-:Y:S05]  /*2af0*/  BSYNC B1 ;  /* 0x0000000000017941 */ /* 0x000fea0003800000 */
.L_x_57:
        /* <DEDUP_REMOVED lines=10> */
.L_x_60:
[----:B------:R-:W-:Y:S05]  /*2ba0*/  BSYNC B1 ;  /* 0x0000000000017941 */ /* 0x000fea0003800000 */
.L_x_59:
        /* <DEDUP_REMOVED lines=9> */
.L_x_62:
[----:B------:R-:W-:Y:S05]  /*2c40*/  BSYNC B1 ;  /* 0x0000000000017941 */ /* 0x000fea0003800000 */
.L_x_61:
        /* <DEDUP_REMOVED lines=9> */
.L_x_64:
[----:B------:R-:W-:Y:S05]  /*2ce0*/  BSYNC B1 ;  /* 0x0000000000017941 */ /* 0x000fea0003800000 */
.L_x_63:
        /* <DEDUP_REMOVED lines=10> */
.L_x_66:
[----:B------:R-:W-:Y:S05]  /*2d90*/  BSYNC B1 ;  /* 0x0000000000017941 */ /* 0x000fea0003800000 */
.L_x_65:
        /* <DEDUP_REMOVED lines=10> */
.L_x_68:
[----:B------:R-:W-:Y:S05]  /*2e40*/  BSYNC B1 ;  /* 0x0000000000017941 */ /* 0x000fea0003800000 */
.L_x_67:
        /* <DEDUP_REMOVED lines=9> */
.L_x_70:
[----:B------:R-:W-:Y:S05]  /*2ee0*/  BSYNC B1 ;  /* 0x0000000000017941 */ /* 0x000fea0003800000 */
.L_x_69:
        /* <DEDUP_REMOVED lines=9> */
.L_x_72:
[----:B------:R-:W-:Y:S05]  /*2f80*/  BSYNC B1 ;  /* 0x0000000000017941 */ /* 0x000fea0003800000 */
.L_x_71:
        /* <DEDUP_REMOVED lines=10> */
.L_x_74:
[----:B------:R-:W-:Y:S05]  /*3030*/  BSYNC B1 ;  /* 0x0000000000017941 */ /* 0x000fea0003800000 */
.L_x_73:
        /* <DEDUP_REMOVED lines=10> */
.L_x_76:
[----:B------:R-:W-:Y:S05]  /*30e0*/  BSYNC B1 ;  /* 0x0000000000017941 */ /* 0x000fea0003800000 */
.L_x_75:
        /* <DEDUP_REMOVED lines=9> */
.L_x_78:
[----:B------:R-:W-:Y:S05]  /*3180*/  BSYNC B1 ;  /* 0x0000000000017941 */ /* 0x000fea0003800000 */
.L_x_77:
        /* <DEDUP_REMOVED lines=9> */
.L_x_80:
[----:B------:R-:W-:Y:S05]  /*3220*/  BSYNC B1 ;  /* 0x0000000000017941 */ /* 0x000fea0003800000 */
.L_x_79:
        /* <DEDUP_REMOVED lines=10> */
.L_x_82:
[----:B------:R-:W-:Y:S05]  /*32d0*/  BSYNC B1 ;  /* 0x0000000000017941 */ /* 0x000fea0003800000 */
.L_x_81:
        /* <DEDUP_REMOVED lines=10> */
.L_x_84:
[----:B------:R-:W-:Y:S05]  /*3380*/  BSYNC B1 ;  /* 0x0000000000017941 */ /* 0x000fea0003800000 */
.L_x_83:
        /* <DEDUP_REMOVED lines=9> */
.L_x_86:
[----:B------:R-:W-:Y:S05]  /*3420*/  BSYNC B1 ;  /* 0x0000000000017941 */ /* 0x000fea0003800000 */
.L_x_85:
        /* <DEDUP_REMOVED lines=9> */
.L_x_88:
[----:B------:R-:W-:Y:S05]  /*34c0*/  BSYNC B1 ;  /* 0x0000000000017941 */ /* 0x000fea0003800000 */
.L_x_87:
        /* <DEDUP_REMOVED lines=10> */
.L_x_90:
[----:B------:R-:W-:Y:S05]  /*3570*/  BSYNC B1 ;  /* 0x0000000000017941 */ /* 0x000fea0003800000 */
.L_x_89:
        /* <DEDUP_REMOVED lines=10> */
.L_x_92:
[----:B------:R-:W-:Y:S05]  /*3620*/  BSYNC B1 ;  /* 0x0000000000017941 */ /* 0x000fea0003800000 */
.L_x_91:
        /* <DEDUP_REMOVED lines=9> */
.L_x_94:
[----:B------:R-:W-:Y:S05]  /*36c0*/  BSYNC B1 ;  /* 0x0000000000017941 */ /* 0x000fea0003800000 */
.L_x_93:
        /* <DEDUP_REMOVED lines=9> */
.L_x_96:
[----:B------:R-:W-:Y:S05]  /*3760*/  BSYNC B1 ;  /* 0x0000000000017941 */ /* 0x000fea0003800000 */
.L_x_95:
        /* <DEDUP_REMOVED lines=10> */
.L_x_98:
[----:B------:R-:W-:Y:S05]  /*3810*/  BSYNC B1 ;  /* 0x0000000000017941 */ /* 0x000fea0003800000 */
.L_x_97:
        /* <DEDUP_REMOVED lines=10> */
.L_x_100:
[----:B------:R-:W-:Y:S05]  /*38c0*/  BSYNC B1 ;  /* 0x0000000000017941 */ /* 0x000fea0003800000 */
.L_x_99:
        /* <DEDUP_REMOVED lines=9> */
.L_x_102:
[----:B------:R-:W-:Y:S05]  /*3960*/  BSYNC B1 ;  /* 0x0000000000017941 */ /* 0x000fea0003800000 */
.L_x_101:
        /* <DEDUP_REMOVED lines=9> */
.L_x_104:
[----:B------:R-:W-:Y:S05]  /*3a00*/  BSYNC B1 ;  /* 0x0000000000017941 */ /* 0x000fea0003800000 */
.L_x_103:
        /* <DEDUP_REMOVED lines=10> */
.L_x_106:
[----:B------:R-:W-:Y:S05]  /*3ab0*/  BSYNC B1 ;  /* 0x0000000000017941 */ /* 0x000fea0003800000 */
.L_x_105:
        /* <DEDUP_REMOVED lines=10> */
.L_x_108:
[----:B------:R-:W-:Y:S05]  /*3b60*/  BSYNC B1 ;  /* 0x0000000000017941 */ /* 0x000fea0003800000 */
.L_x_107:
        /* <DEDUP_REMOVED lines=9> */
.L_x_110:
[----:B------:R-:W-:Y:S05]  /*3c00*/  BSYNC B1 ;  /* 0x0000000000017941 */ /* 0x000fea0003800000 */
.L_x_109:
        /* <DEDUP_REMOVED lines=9> */
.L_x_112:
[----:B------:R-:W-:Y:S05]  /*3ca0*/  BSYNC B1 ;  /* 0x0000000000017941 */ /* 0x000fea0003800000 */
.L_x_111:
        /* <DEDUP_REMOVED lines=10> */
.L_x_114:
[----:B------:R-:W-:Y:S05]  /*3d50*/  BSYNC B1 ;  /* 0x0000000000017941 */ /* 0x000fea0003800000 */
.L_x_113:
        /* <DEDUP_REMOVED lines=10> */
.L_x_116:
[----:B------:R-:W-:Y:S05]  /*3e00*/  BSYNC B1 ;  /* 0x0000000000017941 */ /* 0x000fea0003800000 */
.L_x_115:
        /* <DEDUP_REMOVED lines=9> */
.L_x_118:
[----:B------:R-:W-:Y:S05]  /*3ea0*/  BSYNC B1 ;  /* 0x0000000000017941 */ /* 0x000fea0003800000 */
.L_x_117:
        /* <DEDUP_REMOVED lines=9> */
.L_x_120:
[----:B------:R-:W-:Y:S05]  /*3f40*/  BSYNC B1 ;  /* 0x0000000000017941 */ /* 0x000fea0003800000 */
.L_x_119:
        /* <DEDUP_REMOVED lines=10> */
.L_x_122:
[----:B------:R-:W-:Y:S05]  /*3ff0*/  BSYNC B1 ;  /* 0x0000000000017941 */ /* 0x000fea0003800000 */
.L_x_121:
        /* <DEDUP_REMOVED lines=10> */
.L_x_124:
[----:B------:R-:W-:Y:S05]  /*40a0*/  BSYNC B1 ;  /* 0x0000000000017941 */ /* 0x000fea0003800000 */
.L_x_123:
        /* <DEDUP_REMOVED lines=9> */
.L_x_126:
[----:B------:R-:W-:Y:S05]  /*4140*/  BSYNC B1 ;  /* 0x0000000000017941 */ /* 0x000fea0003800000 */
.L_x_125:
        /* <DEDUP_REMOVED lines=9> */
.L_x_128:
[----:B------:R-:W-:Y:S05]  /*41e0*/  BSYNC B1 ;  /* 0x0000000000017941 */ /* 0x000fea0003800000 */
.L_x_127:
        /* <DEDUP_REMOVED lines=10> */
.L_x_130:
[----:B------:R-:W-:Y:S05]  /*4290*/  BSYNC B1 ;  /* 0x0000000000017941 */ /* 0x000fea0003800000 */
.L_x_129:
        /* <DEDUP_REMOVED lines=10> */
.L_x_132:
[----:B------:R-:W-:Y:S05]  /*4340*/  BSYNC B1 ;  /* 0x0000000000017941 */ /* 0x000fea0003800000 */
.L_x_131:
        /* <DEDUP_REMOVED lines=9> */
.L_x_134:
[----:B------:R-:W-:Y:S05]  /*43e0*/  BSYNC B1 ;  /* 0x0000000000017941 */ /* 0x000fea0003800000 */
.L_x_133:
        /* <DEDUP_REMOVED lines=9> */
.L_x_136:
[----:B------:R-:W-:Y:S05]  /*4480*/  BSYNC B1 ;  /* 0x0000000000017941 */ /* 0x000fea0003800000 */
.L_x_135:
        /* <DEDUP_REMOVED lines=10> */
.L_x_138:
[----:B------:R-:W-:Y:S05]  /*4530*/  BSYNC B1 ;  /* 0x0000000000017941 */ /* 0x000fea0003800000 */
.L_x_137:
        /* <DEDUP_REMOVED lines=10> */
.L_x_140:
[----:B------:R-:W-:Y:S05]  /*45e0*/  BSYNC B1 ;  /* 0x0000000000017941 */ /* 0x000fea0003800000 */
.L_x_139:
        /* <DEDUP_REMOVED lines=9> */
.L_x_142:
[----:B------:R-:W-:Y:S05]  /*4680*/  BSYNC B1 ;  /* 0x0000000000017941 */ /* 0x000fea0003800000 */
.L_x_141:
        /* <DEDUP_REMOVED lines=9> */
.L_x_144:
[----:B------:R-:W-:Y:S05]  /*4720*/  BSYNC B1 ;  /* 0x0000000000017941 */ /* 0x000fea0003800000 */
.L_x_143:
        /* <DEDUP_REMOVED lines=10> */
.L_x_146:
[----:B------:R-:W-:Y:S05]  /*47d0*/  BSYNC B1 ;  /* 0x0000000000017941 */ /* 0x000fea0003800000 */
.L_x_145:
        /* <DEDUP_REMOVED lines=10> */
.L_x_148:
[----:B------:R-:W-:Y:S05]  /*4880*/  BSYNC B1 ;  /* 0x0000000000017941 */ /* 0x000fea0003800000 */
.L_x_147:
        /* <DEDUP_REMOVED lines=9> */
.L_x_150:
[----:B------:R-:W-:Y:S05]  /*4920*/  BSYNC B1 ;  /* 0x0000000000017941 */ /* 0x000fea0003800000 */
.L_x_149:
        /* <DEDUP_REMOVED lines=9> */
.L_x_152:
[----:B------:R-:W-:Y:S05]  /*49c0*/  BSYNC B1 ;  /* 0x0000000000017941 */ /* 0x000fea0003800000 */
.L_x_151:
        /* <DEDUP_REMOVED lines=10> */
.L_x_154:
[----:B------:R-:W-:Y:S05]  /*4a70*/  BSYNC B1 ;  /* 0x0000000000017941 */ /* 0x000fea0003800000 */
.L_x_153:
[----:B0----5:R-:W-:Y:S01]  /*4a80*/  IMAD.U32 R14, R24, 0x10000, RZ ;  /* 0x00010000180e7824 */ /* 0x021fe200078e00ff */
[----:B------:R-:W-:Y:S01]  /*4a90*/  ISETP.GT.AND P0, PT, R4, 0x79, PT ;  /* 0x000000790400780c */ /* 0x000fe20003f04270 */
[----:B------:R-:W-:Y:S01]  /*4aa0*/  @P2 IMAD.MOV.U32 R4, RZ, RZ, R10 ;  /* 0x000000ffff042224 */ /* 0x000fe200078e000a */
[----:B------:R-:W-:Y:S01]  /*4ab0*/  BSSY B1, `(.L_x_155) ;  /* 0x000000a000017945 */ /* 0x000fe20003800000 */
[----:B------:R-:W-:Y:S01]  /*4ac0*/  FMUL R5, R14, R89 ;  /* 0x000000590e057220 */ /* 0x000fe20000400000 */
[----:B------:R-:W-:-:S03]  /*4ad0*/  ISETP.GT.AND P3, PT, R3, RZ, P0 ;  /* 0x000000ff0300720c */ /* 0x000fc60000764270 */
[----:B------:R-:W-:-:S05]  /*4ae0*/  FFMA R5, R84, R88, R5 ;  /* 0x0000005854057223 */ /* 0x000fca0000000005 */
[----:B------:R-:W-:-:S04]  /*4af0*/  F2FP.BF16.F32.PACK_AB R5, RZ, R5 ;  /* 0x00000005ff05723e */ /* 0x000fc800000010ff */
[----:B------:R-:W-:Y:S01]  /*4b00*/  PRMT R14, R5, 0x7610, R14 ;  /* 0x00007610050e7816 */ /* 0x000fe2000000000e */
[----:B------:R-:W-:-:S05]  /*4b10*/  @P2 IMAD.MOV.U32 R5, RZ, RZ, R11 ;  /* 0x000000ffff052224 */ /* 0x000fca00078e000b */
[----:B------:R0:W-:Y:S01]  /*4b20*/  @P2 STG.E.U16 desc[UR36][R4.64+0xf0], R14 ;  /* 0x0000f00e04002986 */ /* 0x0001e2000c101524 */
[----:B------:R-:W-:Y:S05]  /*4b30*/  @!P3 BRA `(.L_x_156) ;  /* 0x000000000004b947 */ /* 0x000fea0003800000 */
[----:B------:R0:W5:Y:S02]  /*4b40*/  LDG.E.LTC128B.U16 R24, desc[UR36][R6.64+0xf2] ;  /* 0x0000f22406187981 */ /* 0x000164000c1e1520 */
.L_x_156:
[----:B------:R-:W-:Y:S05]  /*4b50*/  BSYNC B1 ;  /* 0x0000000000017941 */ /* 0x000fea0003800000 */
.L_x_155:
        /* <DEDUP_REMOVED lines=9> */
.L_x_158:
[----:B------:R-:W-:Y:S05]  /*4bf0*/  BSYNC B1 ;  /* 0x0000000000017941 */ /* 0x000fea0003800000 */
.L_x_157:
[----:B0----5:R-:W-:Y:S01]  /*4c00*/  IMAD.U32 R4, R24, 0x10000, RZ ;  /* 0x0001000018047824 */ /* 0x021fe200078e00ff */
[----:B------:R-:W-:Y:S01]  /*4c10*/  ISETP.GT.AND P0, PT, R3, 0x8, P0 ;  /* 0x000000080300780c */ /* 0x000fe20000704270 */
[----:B------:R-:W-:Y:S02]  /*4c20*/  BSSY B1, `(.L_x_159) ;  /* 0x000000a000017945 */ /* 0x000fe40003800000 */
[----:B------:R-:W-:Y:S01]  /*4c30*/  FMUL R5, R4, R89 ;  /* 0x0000005904057220 */ /* 0x000fe20000400000 */
[----:B------:R-:W-:-:S03]  /*4c40*/  @P1 IMAD.MOV.U32 R4, RZ, RZ, R12 ;  /* 0x000000ffff041224 */ /* 0x000fc600078e000c */
[----:B------:R-:W-:-:S05]  /*4c50*/  FFMA R5, R86, R88, R5 ;  /* 0x0000005856057223 */ /* 0x000fca0000000005 */
[----:B------:R-:W-:-:S04]  /*4c60*/  F2FP.BF16.F32.PACK_AB R5, RZ, R5 ;  /* 0x00000005ff05723e */ /* 0x000fc800000010ff */
[----:B-1-34-:R-:W-:Y:S01]  /*4c70*/  PRMT R6, R5, 0x7610, R6 ;  /* 0x0000761005067816 */ /* 0x01afe20000000006 */
[----:B------:R-:W-:-:S05]  /*4c80*/  @P1 IMAD.MOV.U32 R5, RZ, RZ, R13 ;  /* 0x000000ffff051224 */ /* 0x000fca00078e000d */
[----:B------:R0:W-:Y:S01]  /*4c90*/  @P1 STG.E.U16 desc[UR36][R4.64+0xf0], R6 ;  /* 0x0000f00604001986 */ /* 0x0001e2000c101524 */
[----:B------:R-:W-:Y:S05]  /*4ca0*/  @!P0 BRA `(.L_x_160) ;  /* 0x0000000000048947 */ /* 0x000fea0003800000 */
[----:B------:R1:W5:Y:S02]  /*4cb0*/  LDG.E.LTC128B.U16 R24, desc[UR36][R8.64+0xf2] ;  /* 0x0000f22408187981 */ /* 0x000364000c1e1520 */
.L_x_160:
[----:B------:R-:W-:Y:S05]  /*4cc0*/  BSYNC B1 ;  /* 0x0000000000017941 */ /* 0x000fea0003800000 */
.L_x_159:
[----:B------:R-:W-:Y:S05]  /*4cd0*/  @!P0 BRA `(.L_x_161) ;  /* 0x0000001000e88947 */ /* 0x000fea0003800000 */
[----:B-----5:R-:W-:-:S04]  /*4ce0*/  IMAD.U32 R24, R24, 0x10000, RZ ;  /* 0x0001000018187824 */ /* 0x020fc800078e00ff */
[----:B------:R-:W-:-:S04]  /*4cf0*/  FMUL R24, R24, R89 ;  /* 0x0000005918187220 */ /* 0x000fc80000400000 */
[----:B------:R-:W-:-:S05]  /*4d00*/  FFMA R24, R87, R88, R24 ;  /* 0x0000005857187223 */ /* 0x000fca0000000018 */
[----:B------:R-:W-:-:S05]  /*4d10*/  F2FP.BF16.F32.PACK_AB R24, RZ, R24 ;  /* 0x00000018ff18723e */ /* 0x000fca00000010ff */
[----:B------:R3:W-:Y:S01]  /*4d20*/  STG.E.U16 desc[UR36][R12.64+0xf2], R24 ;  /* 0x0000f2180c007986 */ /* 0x0007e2000c101524 */
[----:B------:R-:W-:Y:S05]  /*4d30*/  BRA `(.L_x_161) ;  /* 0x0000001000d07947 */ /* 0x000fea0003800000 */
.L_x_36:
[----:B------:R-:W-:Y:S01]  /*4d40*/  ISETP.GT.AND P0, PT, R4, 0x1, PT ;  /* 0x000000010400780c */ /* 0x000fe20003f04270 */
[----:B------:R-:W-:Y:S01]  /*4d50*/  ULDC.64 UR4, c[0x0][0x5c0] ;  /* 0x0001700000047ab9 */ /* 0x000fe20000000a00 */
[-C--:B------:R-:W-:Y:S01]  /*4d60*/  FMUL R24, R24, R88.reuse ;  /* 0x0000005818187220 */ /* 0x080fe20000400000 */
[-C--:B------:R-:W-:Y:S01]  /*4d70*/  FMUL R25, R25, R88.reuse ;  /* 0x0000005819197220 */ /* 0x080fe20000400000 */
[----:B------:R-:W-:Y:S01]  /*4d80*/  ISETP.GT.AND P3, PT, R3, RZ, P0 ;  /* 0x000000ff0300720c */ /* 0x000fe20000764270 */
[-C--:B------:R-:W-:Y:S01]  /*4d90*/  FMUL R26, R26, R88.reuse ;  /* 0x000000581a1a7220 */ /* 0x080fe20000400000 */
[----:B------:R-:W-:Y:S01]  /*4da0*/  LEA R6, P4, R92, UR4, 0x1 ;  /* 0x000000045c067c11 */ /* 0x000fe2000f8808ff */
[----:B------:R-:W-:Y:S01]  /*4db0*/  FMUL R27, R27, R88 ;  /* 0x000000581b1b7220 */ /* 0x000fe20000400000 */
[----:B------:R-:W-:Y:S01]  /*4dc0*/  F2FP.BF16.F32.PACK_AB R24, RZ, R24 ;  /* 0x00000018ff18723e */ /* 0x000fe200000010ff */
[-C--:B------:R-:W-:Y:S01]  /*4dd0*/  FMUL R28, R28, R88.reuse ;  /* 0x000000581c1c7220 */ /* 0x080fe20000400000 */
[----:B------:R-:W-:Y:S01]  /*4de0*/  LEA.HI.X R7, R92, UR5, R107, 0x1, P4 ;  /* 0x000000055c077c11 */ /* 0x000fe2000a0f0c6b */
[-C--:B------:R-:W-:Y:S01]  /*4df0*/  FMUL R29, R29, R88.reuse ;  /* 0x000000581d1d7220 */ /* 0x080fe20000400000 */
[----:B------:R-:W-:Y:S01]  /*4e00*/  F2FP.BF16.F32.PACK_AB R25, RZ, R25 ;  /* 0x00000019ff19723e */ /* 0x000fe200000010ff */
[-C--:B------:R-:W-:Y:S01]  /*4e10*/  FMUL R30, R30, R88.reuse ;  /* 0x000000581e1e7220 */ /* 0x080fe20000400000 */
[----:B------:R-:W-:Y:S01]  /*4e20*/  SHF.L.U64.HI R99, R98, 0x4, R99 ;  /* 0x0000000462637819 */ /* 0x000fe20000010263 */
[----:B------:R-:W-:Y:S01]  /*4e30*/  @P1 STG.E.U16 desc[UR36][R6.64], R24 ;  /* 0x0000001806001986 */ /* 0x000fe2000c101524 */
[----:B------:R-:W-:Y:S01]  /*4e40*/  ISETP.GT.AND P1, PT, R4, 0x8, PT ;  /* 0x000000080400780c */ /* 0x000fe20003f24270 */
[----:B------:R-:W-:Y:S01]  /*4e50*/  FMUL R31, R31, R88 ;  /* 0x000000581f1f7220 */ /* 0x000fe20000400000 */
[C---:B------:R-:W-:Y:S01]  /*4e60*/  ISETP.GT.AND P4, PT, R3.reuse, 0x8, P0 ;  /* 0x000000080300780c */ /* 0x040fe20000784270 */
[----:B------:R-:W-:Y:S01]  /*4e70*/  @P3 STG.E.U16 desc[UR36][R6.64+0x2], R25 ;  /* 0x0000021906003986 */ /* 0x000fe2000c101524 */
[----:B------:R-:W-:Y:S01]  /*4e80*/  LEA R8, P3, R98, R6, 0x4 ;  /* 0x0000000662087211 */ /* 0x000fe200078620ff */
[-C--:B------:R-:W-:Y:S01]  /*4e90*/  FMUL R32, R32, R88.reuse ;  /* 0x0000005820207220 */ /* 0x080fe20000400000 */
[----:B------:R-:W-:Y:S01]  /*4ea0*/  ISETP.GT.AND P2, PT, R3, 0x8, P2 ;  /* 0x000000080300780c */ /* 0x000fe20001744270 */
[-C--:B------:R-:W-:Y:S01]  /*4eb0*/  FMUL R33, R33, R88.reuse ;  /* 0x0000005821217220 */ /* 0x080fe20000400000 */
[----:B------:R-:W-:Y:S01]  /*4ec0*/  ISETP.GT.AND P0, PT, R4, 0x9, PT ;  /* 0x000000090400780c */ /* 0x000fe20003f04270 */
[----:B------:R-:W-:Y:S01]  /*4ed0*/  IMAD.X R9, R99, 0x1, R7, P3 ;  /* 0x0000000163097824 */ /* 0x000fe200018e0607 */
[C---:B------:R-:W-:Y:S01]  /*4ee0*/  ISETP.GT.AND P5, PT, R3.reuse, RZ, P1 ;  /* 0x000000ff0300720c */ /* 0x040fe20000fa4270 */
[-C--:B------:R-:W-:Y:S01]  /*4ef0*/  FMUL R34, R34, R88.reuse ;  /* 0x0000005822227220 */ /* 0x080fe20000400000 */
[----:B------:R-:W-:Y:S01]  /*4f00*/  ISETP.GT.AND P3, PT, R3, RZ, P0 ;  /* 0x000000ff0300720c */ /* 0x000fe20000764270 */
[----:B------:R-:W-:Y:S01]  /*4f10*/  FMUL R35, R35, R88 ;  /* 0x0000005823237220 */ /* 0x000fe20000400000 */
[----:B------:R-:W-:Y:S01]  /*4f20*/  F2FP.BF16.F32.PACK_AB R26, RZ, R26 ;  /* 0x0000001aff1a723e */ /* 0x000fe200000010ff */
[-C--:B------:R-:W-:Y:S01]  /*4f30*/  FMUL R36, R36, R88.reuse ;  /* 0x0000005824247220 */ /* 0x080fe20000400000 */
[----:B------:R-:W-:Y:S01]  /*4f40*/  F2FP.BF16.F32.PACK_AB R27, RZ, R27 ;  /* 0x0000001bff1b723e */ /* 0x000fe200000010ff */
[----:B------:R-:W-:Y:S01]  /*4f50*/  FMUL R37, R37, R88 ;  /* 0x0000005825257220 */ /* 0x000fe20000400000 */
[----:B------:R-:W-:Y:S01]  /*4f60*/  F2FP.BF16.F32.PACK_AB R28, RZ, R28 ;  /* 0x0000001cff1c723e */ /* 0x000fe200000010ff */
[----:B------:R-:W-:Y:S01]  /*4f70*/  @P2 STG.E.U16 desc[UR36][R8.64], R26 ;  /* 0x0000001a08002986 */ /* 0x000fe2000c101524 */
[----:B------:R-:W-:Y:S01]  /*4f80*/  F2FP.BF16.F32.PACK_AB R29, RZ, R29 ;  /* 0x0000001dff1d723e */ /* 0x000fe200000010ff */
[-C--:B------:R-:W-:Y:S01]  /*4f90*/  FMUL R38, R38, R88.reuse ;  /* 0x0000005826267220 */ /* 0x080fe20000400000 */
[----:B------:R-:W-:Y:S01]  /*4fa0*/  ISETP.GT.AND P2, PT, R3, 0x8, P1 ;  /* 0x000000080300780c */ /* 0x000fe20000f44270 */
[----:B------:R-:W-:Y:S01]  /*4fb0*/  @P4 STG.E.U16 desc[UR36][R8.64+0x2], R27 ;  /* 0x0000021b08004986 */ /* 0x000fe2000c101524 */
[----:B------:R-:W-:Y:S01]  /*4fc0*/  ISETP.GT.AND P1, PT, R4, 0x10, PT ;  /* 0x000000100400780c */ /* 0x000fe20003f24270 */
[----:B------:R-:W-:Y:S01]  /*4fd0*/  FMUL R39, R39, R88 ;  /* 0x0000005827277220 */ /* 0x000fe20000400000 */
[----:B------:R-:W-:Y:S01]  /*4fe0*/  F2FP.BF16.F32.PACK_AB R30, RZ, R30 ;  /* 0x0000001eff1e723e */ /* 0x000fe200000010ff */
[----:B------:R-:W-:Y:S01]  /*4ff0*/  @P5 STG.E.U16 desc[UR36][R6.64+0x10], R28 ;  /* 0x0000101c06005986 */ /* 0x000fe2000c101524 */
[C---:B------:R-:W-:Y:S01]  /*5000*/  ISETP.GT.AND P4, PT, R3.reuse, RZ, P1 ;  /* 0x000000ff0300720c */ /* 0x040fe20000f84270 */
[-C--:B------:R-:W-:Y:S01]  /*5010*/  FMUL R40, R40, R88.reuse ;  /* 0x0000005828287220 */ /* 0x080fe20000400000 */
[----:B------:R-:W-:Y:S01]  /*5020*/  F2FP.BF16.F32.PACK_AB R31, RZ, R31 ;  /* 0x0000001fff1f723e */ /* 0x000fe200000010ff */
[----:B------:R-:W-:Y:S01]  /*5030*/  @P3 STG.E.U16 desc[UR36][R6.64+0x12], R29 ;  /* 0x0000121d06003986 */ /* 0x000fe2000c101524 */
[----:B------:R-:W-:Y:S01]  /*5040*/  ISETP.GT.AND P3, PT, R3, 0x8, P0 ;  /* 0x000000080300780c */ /* 0x000fe20000764270 */
[----:B------:R-:W-:Y:S01]  /*5050*/  FMUL R41, R41, R88 ;  /* 0x0000005829297220 */ /* 0x000fe20000400000 */
[----:B------:R-:W-:Y:S01]  /*5060*/  ISETP.GT.AND P0, PT, R4, 0x11, PT ;  /* 0x000000110400780c */ /* 0x000fe20003f04270 */
[----:B------:R-:W-:Y:S01]  /*5070*/  @P2 STG.E.U16 desc[UR36][R8.64+0x10], R30 ;  /* 0x0000101e08002986 */ /* 0x000fe2000c101524 */
[----:B------:R-:W-:Y:S01]  /*5080*/  F2FP.BF16.F32.PACK_AB R32, RZ, R32 ;  /* 0x00000020ff20723e */ /* 0x000fe200000010ff */
[-C--:B------:R-:W-:Y:S01]  /*5090*/  FMUL R42, R42, R88.reuse ;  /* 0x000000582a2a7220 */ /* 0x080fe20000400000 */
[----:B------:R-:W-:Y:S01]  /*50a0*/  ISETP.GT.AND P5, PT, R3, RZ, P0 ;  /* 0x000000ff0300720c */ /* 0x000fe200007a4270 */
[-C--:B------:R-:W-:Y:S01]  /*50b0*/  FMUL R43, R43, R88.reuse ;  /* 0x000000582b2b7220 */ /* 0x080fe20000400000 */
[----:B------:R-:W-:Y:S01]  /*50c0*/  ISETP.GT.AND P2, PT, R3, 0x8, P1 ;  /* 0x000000080300780c */ /* 0x000fe20000f44270 */
[-C--:B------:R-:W-:Y:S01]  /*50d0*/  FMUL R44, R44, R88.reuse ;  /* 0x000000582c2c7220 */ /* 0x080fe20000400000 */
[----:B------:R-:W-:Y:S01]  /*50e0*/  ISETP.GT.AND P1, PT, R4, 0x18, PT ;  /* 0x000000180400780c */ /* 0x000fe20003f24270 */
[-C--:B------:R-:W-:Y:S01]  /*50f0*/  FMUL R45, R45, R88.reuse ;  /* 0x000000582d2d7220 */ /* 0x080fe20000400000 */
[----:B------:R-:W-:Y:S01]  /*5100*/  F2FP.BF16.F32.PACK_AB R33, RZ, R33 ;  /* 0x00000021ff21723e */ /* 0x000fe200000010ff */
[----:B------:R-:W-:Y:S01]  /*5110*/  @P3 STG.E.U16 desc[UR36][R8.64+0x12], R31 ;  /* 0x0000121f08003986 */ /* 0x000fe2000c101524 */
[C---:B------:R-:W-:Y:S01]  /*5120*/  ISETP.GT.AND P3, PT, R3.reuse, 0x8, P0 ;  /* 0x000000080300780c */ /* 0x040fe20000764270 */
[-C--:B------:R-:W-:Y:S01]  /*5130*/  FMUL R46, R46, R88.reuse ;  /* 0x000000582e2e7220 */ /* 0x080fe20000400000 */
[----:B------:R-:W-:Y:S01]  /*5140*/  ISETP.GT.AND P0, PT, R4, 0x19, PT ;  /* 0x000000190400780c */ /* 0x000fe20003f04270 */
[----:B------:R-:W-:Y:S01]  /*5150*/  @P4 STG.E.U16 desc[UR36][R6.64+0x20], R32 ;  /* 0x0000202006004986 */ /* 0x000fe2000c101524 */
[----:B------:R-:W-:Y:S01]  /*5160*/  ISETP.GT.AND P4, PT, R3, RZ, P1 ;  /* 0x000000ff0300720c */ /* 0x000fe20000f84270 */
[----:B------:R-:W-:Y:S01]  /*5170*/  FMUL R47, R47, R88 ;  /* 0x000000582f2f7220 */ /* 0x000fe20000400000 */
[----:B------:R-:W-:Y:S01]  /*5180*/  F2FP.BF16.F32.PACK_AB R34, RZ, R34 ;  /* 0x00000022ff22723e */ /* 0x000fe200000010ff */
[----:B------:R-:W-:Y:S01]  /*5190*/  @P5 STG.E.U16 desc[UR36][R6.64+0x22], R33 ;  /* 0x0000222106005986 */ /* 0x000fe2000c101524 */
[----:B------:R-:W-:Y:S01]  /*51a0*/  ISETP.GT.AND P5, PT, R3, RZ, P0 ;  /* 0x000000ff0300720c */ /* 0x000fe200007a4270 */
[----:B------:R-:W-:Y:S01]  /*51b0*/  FMUL R48, R48, R88 ;  /* 0x0000005830307220 */ /* 0x000fe20000400000 */
[----:B------:R-:W-:Y:S01]  /*51c0*/  F2FP.BF16.F32.PACK_AB R35, RZ, R35 ;  /* 0x00000023ff23723e */ /* 0x000fe200000010ff */
[----:B------:R-:W-:Y:S01]  /*51d0*/  @P2 STG.E.U16 desc[UR36][R8.64+0x20], R34 ;  /* 0x0000202208002986 */ /* 0x000fe2000c101524 */
[----:B------:R-:W-:Y:S01]  /*51e0*/  F2FP.BF16.F32.PACK_AB R36, RZ, R36 ;  /* 0x00000024ff24723e */ /* 0x000fe200000010ff */
[-C--:B------:R-:W-:Y:S01]  /*51f0*/  FMUL R49, R49, R88.reuse ;  /* 0x0000005831317220 */ /* 0x080fe20000400000 */
[C---:B------:R-:W-:Y:S01]  /*5200*/  ISETP.GT.AND P2, PT, R3.reuse, 0x8, P1 ;  /* 0x000000080300780c */ /* 0x040fe20000f44270 */
[----:B------:R-:W-:Y:S01]  /*5210*/  @P3 STG.E.U16 desc[UR36][R8.64+0x22], R35 ;  /* 0x0000222308003986 */ /* 0x000fe2000c101524 */
[----:B------:R-:W-:Y:S01]  /*5220*/  ISETP.GT.AND P1, PT, R4, 0x20, PT ;  /* 0x000000200400780c */ /* 0x000fe20003f24270 */
[-C--:B------:R-:W-:Y:S01]  /*5230*/  FMUL R50, R50, R88.reuse ;  /* 0x0000005832327220 */ /* 0x080fe20000400000 */
[----:B------:R-:W-:Y:S01]  /*5240*/  F2FP.BF16.F32.PACK_AB R37, RZ, R37 ;  /* 0x00000025ff25723e */ /* 0x000fe200000010ff */
[----:B------:R-:W-:Y:S01]  /*5250*/  @P4 STG.E.U16 desc[UR36][R6.64+0x30], R36 ;  /* 0x0000302406004986 */ /* 0x000fe2000c101524 */
[----:B------:R-:W-:Y:S01]  /*5260*/  ISETP.GT.AND P3, PT, R3, 0x8, P0 ;  /* 0x000000080300780c */ /* 0x000fe20000764270 */
[-C--:B------:R-:W-:Y:S01]  /*5270*/  FMUL R51, R51, R88.reuse ;  /* 0x0000005833337220 */ /* 0x080fe20000400000 */
[----:B------:R-:W-:Y:S01]  /*5280*/  ISETP.GT.AND P0, PT, R4, 0x21, PT ;  /* 0x000000210400780c */ /* 0x000fe20003f04270 */
[----:B------:R-:W-:Y:S01]  /*5290*/  @P5 STG.E.U16 desc[UR36][R6.64+0x32], R37 ;  /* 0x0000322506005986 */ /* 0x000fe2000c101524 */
[----:B------:R-:W-:Y:S01]  /*52a0*/  ISETP.GT.AND P4, PT, R3, RZ, P1 ;  /* 0x000000ff0300720c */ /* 0x000fe20000f84270 */
[----:B------:R-:W-:Y:S01]  /*52b0*/  FMUL R52, R52, R88 ;  /* 0x0000005834347220 */ /* 0x000fe20000400000 */
[----:B------:R-:W-:Y:S01]  /*52c0*/  F2FP.BF16.F32.PACK_AB R38, RZ, R38 ;  /* 0x00000026ff26723e */ /* 0x000fe200000010ff */
[-C--:B------:R-:W-:Y:S01]  /*52d0*/  FMUL R53, R53, R88.reuse ;  /* 0x0000005835357220 */ /* 0x080fe20000400000 */
        /* <DEDUP_REMOVED lines=113> */
[----:B------:R-:W-:Y:S01]  /*59f0*/  FMUL R87, R87, R88 ;  /* 0x0000005857577220 */ /* 0x000fe20000400000 */
[----:B------:R-:W-:Y:S01]  /*5a00*/  ISETP.GT.AND P0, PT, R4, 0x51, PT ;  /* 0x000000510400780c */ /* 0x000fe20003f04270 */
[----:B------:R-:W-:Y:S01]  /*5a10*/  @P5 STG.E.U16 desc[UR36][R6.64+0x92], R61 ;  /* 0x0000923d06005986 */ /* 0x000fe2000c101524 */
[----:B------:R-:W-:-:S02]  /*5a20*/  ISETP.GT.AND P4, PT, R3, RZ, P1 ;  /* 0x000000ff0300720c */ /* 0x000fc40000f84270 */
[----:B------:R-:W-:Y:S02]  /*5a30*/  F2FP.BF16.F32.PACK_AB R62, RZ, R62 ;  /* 0x0000003eff3e723e */ /* 0x000fe400000010ff */
[C---:B------:R-:W-:Y:S02]  /*5a40*/  ISETP.GT.AND P5, PT, R3.reuse, RZ, P0 ;  /* 0x000000ff0300720c */ /* 0x040fe400007a4270 */
[----:B------:R-:W-:Y:S01]  /*5a50*/  F2FP.BF16.F32.PACK_AB R63, RZ, R63 ;  /* 0x0000003fff3f723e */ /* 0x000fe200000010ff */
[----:B------:R-:W-:Y:S01]  /*5a60*/  @P2 STG.E.U16 desc[UR36][R8.64+0x90], R62 ;  /* 0x0000903e08002986 */ /* 0x000fe2000c101524 */
[----:B------:R-:W-:Y:S02]  /*5a70*/  F2FP.BF16.F32.PACK_AB R64, RZ, R64 ;  /* 0x00000040ff40723e */ /* 0x000fe400000010ff */
[----:B------:R-:W-:Y:S01]  /*5a80*/  ISETP.GT.AND P2, PT, R3, 0x8, P1 ;  /* 0x000000080300780c */ /* 0x000fe20000f44270 */
[----:B------:R-:W-:Y:S01]  /*5a90*/  @P3 STG.E.U16 desc[UR36][R8.64+0x92], R63 ;  /* 0x0000923f08003986 */ /* 0x000fe2000c101524 */
[----:B------:R-:W-:-:S02]  /*5aa0*/  ISETP.GT.AND P1, PT, R4, 0x58, PT ;  /* 0x000000580400780c */ /* 0x000fc40003f24270 */
[----:B------:R-:W-:Y:S01]  /*5ab0*/  F2FP.BF16.F32.PACK_AB R65, RZ, R65 ;  /* 0x00000041ff41723e */ /* 0x000fe200000010ff */
[----:B------:R-:W-:Y:S01]  /*5ac0*/  @P4 STG.E.U16 desc[UR36][R6.64+0xa0], R64 ;  /* 0x0000a04006004986 */ /* 0x000fe2000c101524 */
[C---:B------:R-:W-:Y:S02]  /*5ad0*/  ISETP.GT.AND P3, PT, R3.reuse, 0x8, P0 ;  /* 0x000000080300780c */ /* 0x040fe40000764270 */
[----:B------:R-:W-:Y:S01]  /*5ae0*/  ISETP.GT.AND P0, PT, R4, 0x59, PT ;  /* 0x000000590400780c */ /* 0x000fe20003f04270 */
[----:B------:R-:W-:Y:S01]  /*5af0*/  @P5 STG.E.U16 desc[UR36][R6.64+0xa2], R65 ;  /* 0x0000a24106005986 */ /* 0x000fe2000c101524 */
[C---:B------:R-:W-:Y:S02]  /*5b00*/  ISETP.GT.AND P4, PT, R3.reuse, RZ, P1 ;  /* 0x000000ff0300720c */ /* 0x040fe40000f84270 */
[----:B------:R-:W-:Y:S02]  /*5b10*/  F2FP.BF16.F32.PACK_AB R66, RZ, R66 ;  /* 0x00000042ff42723e */ /* 0x000fe400000010ff */
[----:B------:R-:W-:-:S02]  /*5b20*/  ISETP.GT.AND P5, PT, R3, RZ, P0 ;  /* 0x000000ff0300720c */ /* 0x000fc400007a4270 */
[----:B------:R-:W-:Y:S01]  /*5b30*/  F2FP.BF16.F32.PACK_AB R67, RZ, R67 ;  /* 0x00000043ff43723e */ /* 0x000fe200000010ff */
[----:B------:R-:W-:Y:S01]  /*5b40*/  @P2 STG.E.U16 desc[UR36][R8.64+0xa0], R66 ;  /* 0x0000a04208002986 */ /* 0x000fe2000c101524 */
[----:B------:R-:W-:Y:S02]  /*5b50*/  F2FP.BF16.F32.PACK_AB R68, RZ, R68 ;  /* 0x00000044ff44723e */ /* 0x000fe400000010ff */
[C---:B------:R-:W-:Y:S01]  /*5b60*/  ISETP.GT.AND P2, PT, R3.reuse, 0x8, P1 ;  /* 0x000000080300780c */ /* 0x040fe20000f44270 */
[----:B------:R-:W-:Y:S01]  /*5b70*/  @P3 STG.E.U16 desc[UR36][R8.64+0xa2], R67 ;  /* 0x0000a24308003986 */ /* 0x000fe2000c101524 */
[----:B------:R-:W-:Y:S02]  /*5b80*/  ISETP.GT.AND P1, PT, R4, 0x60, PT ;  /* 0x000000600400780c */ /* 0x000fe40003f24270 */
[----:B------:R-:W-:Y:S01]  /*5b90*/  F2FP.BF16.F32.PACK_AB R69, RZ, R69 ;  /* 0x00000045ff45723e */ /* 0x000fe200000010ff */
[----:B------:R-:W-:Y:S01]  /*5ba0*/  @P4 STG.E.U16 desc[UR36][R6.64+0xb0], R68 ;  /* 0x0000b04406004986 */ /* 0x000fe2000c101524 */
[----:B------:R-:W-:-:S02]  /*5bb0*/  ISETP.GT.AND P3, PT, R3, 0x8, P0 ;  /* 0x000000080300780c */ /* 0x000fc40000764270 */
[----:B------:R-:W-:Y:S01]  /*5bc0*/  ISETP.GT.AND P0, PT, R4, 0x61, PT ;  /* 0x000000610400780c */ /* 0x000fe20003f04270 */
[----:B------:R-:W-:Y:S01]  /*5bd0*/  @P5 STG.E.U16 desc[UR36][R6.64+0xb2], R69 ;  /* 0x0000b24506005986 */ /* 0x000fe2000c101524 */
[C---:B------:R-:W-:Y:S02]  /*5be0*/  ISETP.GT.AND P4, PT, R3.reuse, RZ, P1 ;  /* 0x000000ff0300720c */ /* 0x040fe40000f84270 */
[----:B------:R-:W-:Y:S02]  /*5bf0*/  ISETP.GT.AND P5, PT, R3, RZ, P0 ;  /* 0x000000ff0300720c */ /* 0x000fe400007a4270 */
[----:B------:R-:W-:Y:S02]  /*5c00*/  F2FP.BF16.F32.PACK_AB R70, RZ, R70 ;  /* 0x00000046ff46723e */ /* 0x000fe400000010ff */
[----:B------:R-:W-:Y:S02]  /*5c10*/  F2FP.BF16.F32.PACK_AB R71, RZ, R71 ;  /* 0x00000047ff47723e */ /* 0x000fe400000010ff */
[----:B------:R-:W-:Y:S01]  /*5c20*/  F2FP.BF16.F32.PACK_AB R72, RZ, R72 ;  /* 0x00000048ff48723e */ /* 0x000fe200000010ff */
[----:B------:R-:W-:Y:S01]  /*5c30*/  @P2 STG.E.U16 desc[UR36][R8.64+0xb0], R70 ;  /* 0x0000b04608002986 */ /* 0x000fe2000c101524 */
[----:B------:R-:W-:-:S02]  /*5c40*/  F2FP.BF16.F32.PACK_AB R73, RZ, R73 ;  /* 0x00000049ff49723e */ /* 0x000fc400000010ff */
[C---:B------:R-:W-:Y:S01]  /*5c50*/  ISETP.GT.AND P1, PT, R3.reuse, 0x8, P1 ;  /* 0x000000080300780c */ /* 0x040fe20000f24270 */
[----:B------:R-:W-:Y:S01]  /*5c60*/  @P3 STG.E.U16 desc[UR36][R8.64+0xb2], R71 ;  /* 0x0000b24708003986 */ /* 0x000fe2000c101524 */
[C---:B------:R-:W-:Y:S02]  /*5c70*/  ISETP.GT.AND P2, PT, R3.reuse, 0x8, P0 ;  /* 0x000000080300780c */ /* 0x040fe40000744270 */
[C---:B------:R-:W-:Y:S01]  /*5c80*/  ISETP.GT.AND P0, PT, R4.reuse, 0x69, PT ;  /* 0x000000690400780c */ /* 0x040fe20003f04270 */
[----:B------:R-:W-:Y:S01]  /*5c90*/  @P4 STG.E.U16 desc[UR36][R6.64+0xc0], R72 ;  /* 0x0000c04806004986 */ /* 0x000fe2000c101524 */
[----:B------:R-:W-:Y:S02]  /*5ca0*/  ISETP.GT.AND P4, PT, R4, 0x68, PT ;  /* 0x000000680400780c */ /* 0x000fe40003f84270 */
[----:B------:R-:W-:Y:S01]  /*5cb0*/  F2FP.BF16.F32.PACK_AB R74, RZ, R74 ;  /* 0x0000004aff4a723e */ /* 0x000fe200000010ff */
[----:B------:R-:W-:Y:S01]  /*5cc0*/  @P5 STG.E.U16 desc[UR36][R6.64+0xc2], R73 ;  /* 0x0000c24906005986 */ /* 0x000fe2000c101524 */
[----:B------:R-:W-:-:S02]  /*5cd0*/  ISETP.GT.AND P5, PT, R3, RZ, P4 ;  /* 0x000000ff0300720c */ /* 0x000fc400027a4270 */
[C---:B------:R-:W-:Y:S01]  /*5ce0*/  ISETP.GT.AND P3, PT, R3.reuse, RZ, P0 ;  /* 0x000000ff0300720c */ /* 0x040fe20000764270 */
[----:B------:R-:W-:Y:S01]  /*5cf0*/  @P1 STG.E.U16 desc[UR36][R8.64+0xc0], R74 ;  /* 0x0000c04a08001986 */ /* 0x000fe2000c101524 */
[----:B------:R-:W-:Y:S02]  /*5d00*/  F2FP.BF16.F32.PACK_AB R75, RZ, R75 ;  /* 0x0000004bff4b723e */ /* 0x000fe400000010ff */
[----:B------:R-:W-:Y:S02]  /*5d10*/  F2FP.BF16.F32.PACK_AB R76, RZ, R76 ;  /* 0x0000004cff4c723e */ /* 0x000fe400000010ff */
[C---:B------:R-:W-:Y:S01]  /*5d20*/  ISETP.GT.AND P4, PT, R3.reuse, 0x8, P4 ;  /* 0x000000080300780c */ /* 0x040fe20002784270 */
[----:B------:R-:W-:Y:S01]  /*5d30*/  @P2 STG.E.U16 desc[UR36][R8.64+0xc2], R75 ;  /* 0x0000c24b08002986 */ /* 0x000fe2000c101524 */
[----:B------:R-:W-:Y:S02]  /*5d40*/  F2FP.BF16.F32.PACK_AB R77, RZ, R77 ;  /* 0x0000004dff4d723e */ /* 0x000fe400000010ff */
[----:B------:R-:W-:Y:S01]  /*5d50*/  ISETP.GT.AND P2, PT, R4, 0x71, PT ;  /* 0x000000710400780c */ /* 0x000fe20003f44270 */
[----:B------:R-:W-:Y:S01]  /*5d60*/  @P5 STG.E.U16 desc[UR36][R6.64+0xd0], R76 ;  /* 0x0000d04c06005986 */ /* 0x000fe2000c101524 */
[----:B------:R-:W-:-:S02]  /*5d70*/  ISETP.GT.AND P5, PT, R3, 0x8, P0 ;  /* 0x000000080300780c */ /* 0x000fc400007a4270 */
[C---:B------:R-:W-:Y:S01]  /*5d80*/  ISETP.GT.AND P1, PT, R4.reuse, 0x78, PT ;  /* 0x000000780400780c */ /* 0x040fe20003f24270 */
[----:B------:R-:W-:Y:S01]  /*5d90*/  @P3 STG.E.U16 desc[UR36][R6.64+0xd2], R77 ;  /* 0x0000d24d06003986 */ /* 0x000fe2000c101524 */
[C---:B------:R-:W-:Y:S02]  /*5da0*/  ISETP.GT.AND P3, PT, R4.reuse, 0x70, PT ;  /* 0x000000700400780c */ /* 0x040fe40003f64270 */
[----:B------:R-:W-:Y:S01]  /*5db0*/  ISETP.GT.AND P0, PT, R4, 0x79, PT ;  /* 0x000000790400780c */ /* 0x000fe20003f04270 */
[----:B------:R-:W-:Y:S01]  /*5dc0*/  @P4 IMAD.MOV.U32 R4, RZ, RZ, R8 ;  /* 0x000000ffff044224 */ /* 0x000fe200078e0008 */
[----:B------:R-:W-:Y:S01]  /*5dd0*/  F2FP.BF16.F32.PACK_AB R78, RZ, R78 ;  /* 0x0000004eff4e723e */ /* 0x000fe200000010ff */
[----:B------:R-:W-:Y:S01]  /*5de0*/  @P4 IMAD.MOV.U32 R5, RZ, RZ, R9 ;  /* 0x000000ffff054224 */ /* 0x000fe200078e0009 */
[----:B------:R-:W-:Y:S02]  /*5df0*/  F2FP.BF16.F32.PACK_AB R79, RZ, R79 ;  /* 0x0000004fff4f723e */ /* 0x000fe400000010ff */
[----:B------:R-:W-:-:S02]  /*5e00*/  F2FP.BF16.F32.PACK_AB R80, RZ, R80 ;  /* 0x00000050ff50723e */ /* 0x000fc400000010ff */
[----:B------:R0:W-:Y:S01]  /*5e10*/  @P4 STG.E.U16 desc[UR36][R4.64+0xd0], R78 ;  /* 0x0000d04e04004986 */ /* 0x0001e2000c101524 */
[C---:B------:R-:W-:Y:S02]  /*5e20*/  ISETP.GT.AND P4, PT, R3.reuse, RZ, P2 ;  /* 0x000000ff0300720c */ /* 0x040fe40001784270 */
[----:B------:R-:W-:Y:S02]  /*5e30*/  F2FP.BF16.F32.PACK_AB R81, RZ, R81 ;  /* 0x00000051ff51723e */ /* 0x000fe400000010ff */
[----:B------:R-:W-:Y:S02]  /*5e40*/  ISETP.GT.AND P2, PT, R3, 0x8, P2 ;  /* 0x000000080300780c */ /* 0x000fe40001744270 */
[----:B------:R-:W-:Y:S02]  /*5e50*/  F2FP.BF16.F32.PACK_AB R82, RZ, R82 ;  /* 0x00000052ff52723e */ /* 0x000fe400000010ff */
[----:B------:R-:W-:Y:S02]  /*5e60*/  F2FP.BF16.F32.PACK_AB R83, RZ, R83 ;  /* 0x00000053ff53723e */ /* 0x000fe400000010ff */
[----:B------:R-:W-:Y:S01]  /*5e70*/  F2FP.BF16.F32.PACK_AB R84, RZ, R84 ;  /* 0x00000054ff54723e */ /* 0x000fe200000010ff */
[----:B0-----:R-:W-:Y:S01]  /*5e80*/  @P5 IMAD.MOV.U32 R4, RZ, RZ, R8 ;  /* 0x000000ffff045224 */ /* 0x001fe200078e0008 */
[----:B------:R-:W-:Y:S01]  /*5e90*/  F2FP.BF16.F32.PACK_AB R85, RZ, R85 ;  /* 0x00000055ff55723e */ /* 0x000fe200000010ff */
[----:B------:R-:W-:Y:S01]  /*5ea0*/  @P5 IMAD.MOV.U32 R5, RZ, RZ, R9 ;  /* 0x000000ffff055224 */ /* 0x000fe200078e0009 */
[----:B------:R-:W-:-:S02]  /*5eb0*/  F2FP.BF16.F32.PACK_AB R86, RZ, R86 ;  /* 0x00000056ff56723e */ /* 0x000fc400000010ff */
[----:B------:R-:W-:Y:S02]  /*5ec0*/  F2FP.BF16.F32.PACK_AB R87, RZ, R87 ;  /* 0x00000057ff57723e */ /* 0x000fe400000010ff */
[----:B------:R0:W-:Y:S01]  /*5ed0*/  @P5 STG.E.U16 desc[UR36][R4.64+0xd2], R79 ;  /* 0x0000d24f04005986 */ /* 0x0001e2000c101524 */
[C---:B------:R-:W-:Y:S02]  /*5ee0*/  ISETP.GT.AND P5, PT, R3.reuse, RZ, P3 ;  /* 0x000000ff0300720c */ /* 0x040fe40001fa4270 */
[----:B------:R-:W-:-:S11]  /*5ef0*/  ISETP.GT.AND P3, PT, R3, 0x8, P3 ;  /* 0x000000080300780c */ /* 0x000fd60001f64270 */
[----:B0-----:R-:W-:Y:S02]  /*5f00*/  @P5 IMAD.MOV.U32 R4, RZ, RZ, R6 ;  /* 0x000000ffff045224 */ /* 0x001fe400078e0006 */
[----:B------:R-:W-:-:S05]  /*5f10*/  @P5 IMAD.MOV.U32 R5, RZ, RZ, R7 ;  /* 0x000000ffff055224 */ /* 0x000fca00078e0007 */
[----:B------:R0:W-:Y:S01]  /*5f20*/  @P5 STG.E.U16 desc[UR36][R4.64+0xe0], R80 ;  /* 0x0000e05004005986 */ /* 0x0001e2000c101524 */
[C---:B------:R-:W-:Y:S02]  /*5f30*/  ISETP.GT.AND P5, PT, R3.reuse, RZ, P0 ;  /* 0x000000ff0300720c */ /* 0x040fe400007a4270 */
[----:B------:R-:W-:Y:S01]  /*5f40*/  ISETP.GT.AND P0, PT, R3, 0x8, P0 ;  /* 0x000000080300780c */ /* 0x000fe20000704270 */
[----:B0-----:R-:W-:Y:S02]  /*5f50*/  @P4 IMAD.MOV.U32 R4, RZ, RZ, R6 ;  /* 0x000000ffff044224 */ /* 0x001fe400078e0006 */
[----:B------:R-:W-:-:S05]  /*5f60*/  @P4 IMAD.MOV.U32 R5, RZ, RZ, R7 ;  /* 0x000000ffff054224 */ /* 0x000fca00078e0007 */
[----:B------:R0:W-:Y:S01]  /*5f70*/  @P4 STG.E.U16 desc[UR36][R4.64+0xe2], R81 ;  /* 0x0000e25104004986 */ /* 0x0001e2000c101524 */
[C---:B------:R-:W-:Y:S02]  /*5f80*/  ISETP.GT.AND P4, PT, R3.reuse, RZ, P1 ;  /* 0x000000ff0300720c */ /* 0x040fe40000f84270 */
[----:B------:R-:W-:Y:S01]  /*5f90*/  ISETP.GT.AND P1, PT, R3, 0x8, P1 ;  /* 0x000000080300780c */ /* 0x000fe20000f24270 */
[----:B0-----:R-:W-:Y:S02]  /*5fa0*/  @P3 IMAD.MOV.U32 R4, RZ, RZ, R8 ;  /* 0x000000ffff043224 */ /* 0x001fe400078e0008 */
[----:B------:R-:W-:-:S05]  /*5fb0*/  @P3 IMAD.MOV.U32 R5, RZ, RZ, R9 ;  /* 0x000000ffff053224 */ /* 0x000fca00078e0009 */
[----:B------:R0:W-:Y:S02]  /*5fc0*/  @P3 STG.E.U16 desc[UR36][R4.64+0xe0], R82 ;  /* 0x0000e05204003986 */ /* 0x0001e4000c101524 */
[----:B0-----:R-:W-:Y:S02]  /*5fd0*/  @P2 IMAD.MOV.U32 R4, RZ, RZ, R8 ;  /* 0x000000ffff042224 */ /* 0x001fe400078e0008 */
[----:B------:R-:W-:-:S05]  /*5fe0*/  @P2 IMAD.MOV.U32 R5, RZ, RZ, R9 ;  /* 0x000000ffff052224 */ /* 0x000fca00078e0009 */
[----:B------:R0:W-:Y:S02]  /*5ff0*/  @P2 STG.E.U16 desc[UR36][R4.64+0xe2], R83 ;  /* 0x0000e25304002986 */ /* 0x0001e4000c101524 */
[----:B0-----:R-:W-:Y:S02]  /*6000*/  @P4 IMAD.MOV.U32 R4, RZ, RZ, R6 ;  /* 0x000000ffff044224 */ /* 0x001fe400078e0006 */
[----:B------:R-:W-:-:S05]  /*6010*/  @P4 IMAD.MOV.U32 R5, RZ, RZ, R7 ;  /* 0x000000ffff054224 */ /* 0x000fca00078e0007 */
[----:B------:R0:W-:Y:S04]  /*6020*/  @P4 STG.E.U16 desc[UR36][R4.64+0xf0], R84 ;  /* 0x0000f05404004986 */ /* 0x0001e8000c101524 */
[----:B------:R1:W-:Y:S01]  /*6030*/  @P5 STG.E.U16 desc[UR36][R6.64+0xf2], R85 ;  /* 0x0000f25506005986 */ /* 0x0003e2000c101524 */
[----:B0-----:R-:W-:Y:S02]  /*6040*/  @P1 IMAD.MOV.U32 R4, RZ, RZ, R8 ;  /* 0x000000ffff041224 */ /* 0x001fe400078e0008 */
[----:B------:R-:W-:-:S05]  /*6050*/  @P1 IMAD.MOV.U32 R5, RZ, RZ, R9 ;  /* 0x000000ffff051224 */ /* 0x000fca00078e0009 */
[----:B------:R1:W-:Y:S04]  /*6060*/  @P1 STG.E.U16 desc[UR36][R4.64+0xf0], R86 ;  /* 0x0000f05604001986 */ /* 0x0003e8000c101524 */
[----:B------:R1:W-:Y:S02]  /*6070*/  @P0 STG.E.U16 desc[UR36][R8.64+0xf2], R87 ;  /* 0x0000f25708000986 */ /* 0x0003e4000c101524 */
.L_x_161:
[----:B------:R-:W-:Y:S05]  /*6080*/  BSYNC B0 ;  /* 0x0000000000007941 */ /* 0x000fea0003800000 */
.L_x_35:
[----:B------:R-:W-:Y:S01]  /*6090*/  ULDC UR4, c[0x0][0xc] ;  /* 0x0000030000047ab9 */ /* 0x000fe20000000800 */
[----:B------:R-:W-:Y:S01]  /*60a0*/  ULDC UR5, c[0x0][0x10] ;  /* 0x0000040000057ab9 */ /* 0x000fe20000000800 */
[----:B------:R-:W4:Y:S01]  /*60b0*/  LDC R3, c[0x0][0x14] ;  /* 0x00000500ff037b82 */ /* 0x000f220000000800 */
[----:B------:R-:W-:Y:S01]  /*60c0*/  UIMAD.WIDE.U32 UR4, UR4, UR5, URZ ;  /* 0x00000005040472a5 */ /* 0x000fe2000f8e003f */
[----:B------:R-:W-:Y:S02]  /*60d0*/  IMAD.MOV.U32 R93, RZ, RZ, -0x1 ;  /* 0xffffffffff5d7424 */ /* 0x000fe400078e00ff */
[----:B------:R-:W-:-:S03]  /*60e0*/  IMAD.MOV.U32 R91, RZ, RZ, -0x1 ;  /* 0xffffffffff5b7424 */ /* 0x000fc600078e00ff */
[----:B----4-:R-:W-:-:S04]  /*60f0*/  IMAD.WIDE.U32 R16, R3, UR4, R16 ;  /* 0x0000000403107c25 */ /* 0x010fc8000f8e0010 */
[----:B------:R-:W-:Y:S01]  /*6100*/  IMAD R3, R3, UR5, RZ ;  /* 0x0000000503037c24 */ /* 0x000fe2000f8e02ff */
[----:B------:R-:W-:Y:S02]  /*6110*/  ULDC.64 UR4, c[0x0][0x650] ;  /* 0x0001940000047ab9 */ /* 0x000fe40000000a00 */
[----:B------:R-:W-:Y:S01]  /*6120*/  ISETP.GE.U32.AND P0, PT, R16, UR4, PT ;  /* 0x0000000410007c0c */ /* 0x000fe2000bf06070 */
[--C-:B------:R-:W-:Y:S01]  /*6130*/  IMAD.IADD R17, R17, 0x1, R3.reuse ;  /* 0x0000000111117824 */ /* 0x100fe200078e0203 */
[----:B------:R-:W-:-:S04]  /*6140*/  PRMT R3, RZ, 0x7610, R3 ;  /* 0x00007610ff037816 */ /* 0x000fc80000000003 */
[----:B------:R-:W-:-:S13]  /*6150*/  ISETP.GE.U32.AND.EX P0, PT, R17, UR5, PT, P0 ;  /* 0x0000000511007c0c */ /* 0x000fda000bf06100 */
[----:B------:R-:W-:Y:S05]  /*6160*/  @P0 BRA `(.L_x_162) ;  /* 0x0000000400640947 */ /* 0x000fea0003800000 */
[----:B---3--:R-:W3:Y:S01]  /*6170*/  S2R R12, SR_CTAID.X ;  /* 0x00000000000c7919 */ /* 0x008ee20000002500 */
[----:B------:R-:W4:Y:S01]  /*6180*/  LDC.64 R10, c[0x0][0x628] ;  /* 0x00018a00ff0a7b82 */ /* 0x000f220000000a00 */
[----:B------:R-:W-:Y:S01]  /*6190*/  ULDC UR4, c[0x0][0x150] ;  /* 0x0000540000047ab9 */ /* 0x000fe20000000800 */
[----:B-12---:R-:W-:Y:S01]  /*61a0*/  IMAD.MOV.U32 R8, RZ, RZ, R16 ;  /* 0x000000ffff087224 */ /* 0x006fe200078e0010 */
[----:B-----5:R-:W1:Y:S01]  /*61b0*/  S2R R24, SR_CTAID.Y ;  /* 0x0000000000187919 */ /* 0x020e620000002600 */
[----:B------:R-:W-:-:S04]  /*61c0*/  IMAD.MOV.U32 R9, RZ, RZ, R17 ;  /* 0x000000ffff097224 */ /* 0x000fc800078e0011 */
[----:B------:R-:W2:Y:S08]  /*61d0*/  LDC R21, c[0x0][0x144] ;  /* 0x00005100ff157b82 */ /* 0x000eb00000000800 */
[----:B------:R-:W0:Y:S08]  /*61e0*/  LDC R0, c[0x0][0x630] ;  /* 0x00018c00ff007b82 */ /* 0x000e300000000800 */
[----:B------:R-:W0:Y:S01]  /*61f0*/  LDC.64 R14, c[0x0][0x620] ;  /* 0x00018800ff0e7b82 */ /* 0x000e220000000a00 */
[----:B----4-:R-:W-:-:S04]  /*6200*/  ISETP.NE.U32.AND P0, PT, R10, RZ, PT ;  /* 0x000000ff0a00720c */ /* 0x010fc80003f05070 */
[----:B------:R-:W-:Y:S02]  /*6210*/  ISETP.NE.AND.EX P0, PT, R11, RZ, PT, P0 ;  /* 0x000000ff0b00720c */ /* 0x000fe40003f05300 */
[----:B---3--:R-:W-:-:S05]  /*6220*/  I2FP.F32.U32 R3, R12 ;  /* 0x0000000c00037245 */ /* 0x008fca0000201000 */
[----:B------:R-:W-:-:S04]  /*6230*/  FMUL R3, R3, UR4 ;  /* 0x0000000403037c20 */ /* 0x000fc80008400000 */
[----:B------:R3:W4:Y:S02]  /*6240*/  F2I.U32.TRUNC.NTZ R20, R3 ;  /* 0x0000000300147305 */ /* 0x000724000020f000 */
[----:B-12---:R-:W-:Y:S05]  /*6250*/  @!P0 BRA `(.L_x_163) ;  /* 0x0000000000288947 */ /* 0x006fea0003800000 */
[----:B---3--:R-:W1:Y:S02]  /*6260*/  LDC R3, c[0x0][0x634] ;  /* 0x00018d00ff037b82 */ /* 0x008e640000000800 */
[----:B-1----:R-:W-:-:S05]  /*6270*/  IADD3 R3, P0, R16, R3, RZ ;  /* 0x0000000310037210 */ /* 0x002fca0007f1e0ff */
[----:B------:R-:W-:-:S04]  /*6280*/  IMAD.X R13, RZ, RZ, R17, P0 ;  /* 0x000000ffff0d7224 */ /* 0x000fc800000e0611 */
[----:B0-----:R-:W-:-:S04]  /*6290*/  IMAD.WIDE.U32 R4, R13, R10, RZ ;  /* 0x0000000a0d047225 */ /* 0x001fc800078e00ff */
[----:B------:R-:W-:-:S04]  /*62a0*/  IMAD.WIDE.U32 R6, P0, R3, R11, R4 ;  /* 0x0000000b03067225 */ /* 0x000fc80007800004 */
[----:B------:R-:W-:-:S04]  /*62b0*/  IMAD.WIDE.U32 R4, R3, R10, RZ ;  /* 0x0000000a03047225 */ /* 0x000fc800078e00ff */
[----:B------:R-:W-:Y:S01]  /*62c0*/  IMAD.X R9, RZ, RZ, RZ, P0 ;  /* 0x000000ffff097224 */ /* 0x000fe200000e06ff */
[----:B------:R-:W-:Y:S01]  /*62d0*/  IADD3 RZ, P0, R5, R6, RZ ;  /* 0x0000000605ff7210 */ /* 0x000fe20007f1e0ff */
[----:B------:R-:W-:-:S04]  /*62e0*/  IMAD.MOV.U32 R8, RZ, RZ, R7 ;  /* 0x000000ffff087224 */ /* 0x000fc800078e0007 */
[----:B------:R-:W-:-:S08]  /*62f0*/  IMAD.WIDE.U32.X R8, R13, R11, R8, P0 ;  /* 0x0000000b0d087225 */ /* 0x000fd000000e0408 */
.L_x_163:
[----:B------:R-:W1:Y:S01]  /*6300*/  LDC.64 R28, c[0x0][0x640] ;  /* 0x00019000ff1c7b82 */ /* 0x000e620000000a00 */
[-CC-:B0-----:R-:W-:Y:S01]  /*6310*/  SHF.R.U64 R91, R8, R0.reuse, R9.reuse ;  /* 0x00000000085b7219 */ /* 0x181fe20000001209 */
[----:B----4-:R-:W-:Y:S01]  /*6320*/  IMAD.MOV R20, RZ, RZ, -R20 ;  /* 0x000000ffff147224 */ /* 0x010fe200078e0a14 */
[----:B------:R-:W-:Y:S01]  /*6330*/  SHF.R.U32.HI R0, RZ, R0, R9 ;  /* 0x00000000ff007219 */ /* 0x000fe20000011609 */
[----:B------:R-:W-:Y:S01]  /*6340*/  ULDC UR4, c[0x0][0x154] ;  /* 0x0000550000047ab9 */ /* 0x000fe20000000800 */
[----:B---3--:R-:W-:Y:S01]  /*6350*/  IADD3 R3, P0, RZ, -R91, RZ ;  /* 0x8000005bff037210 */ /* 0x008fe20007f1e0ff */
[----:B------:R-:W-:Y:S02]  /*6360*/  IMAD R21, R21, R20, R12 ;  /* 0x0000001415157224 */ /* 0x000fe400078e020c */
[----:B------:R-:W0:Y:S01]  /*6370*/  LDC R6, c[0x0][0x618] ;  /* 0x00018600ff067b82 */ /* 0x000e220000000800 */
[----:B------:R-:W-:Y:S02]  /*6380*/  IMAD.MOV.U32 R7, RZ, RZ, 0x1 ;  /* 0x00000001ff077424 */ /* 0x000fe400078e00ff */
[----:B------:R-:W-:-:S04]  /*6390*/  IMAD.X R5, RZ, RZ, ~R0, P0 ;  /* 0x000000ffff057224 */ /* 0x000fc800000e0e00 */
[-C--:B------:R-:W-:Y:S01]  /*63a0*/  IMAD R0, R5, R14.reuse, RZ ;  /* 0x0000000e05007224 */ /* 0x080fe200078e02ff */
[----:B------:R-:W2:Y:S01]  /*63b0*/  LDC R8, c[0x0][0x608] ;  /* 0x00018200ff087b82 */ /* 0x000ea20000000800 */
[----:B------:R-:W-:-:S04]  /*63c0*/  IMAD.WIDE.U32 R4, R3, R14, R16 ;  /* 0x0000000e03047225 */ /* 0x000fc800078e0010 */
[----:B------:R-:W-:Y:S01]  /*63d0*/  IMAD R3, R3, R15, R0 ;  /* 0x0000000f03037224 */ /* 0x000fe200078e0200 */
[----:B------:R-:W-:Y:S02]  /*63e0*/  I2FP.F32.U32 R0, R24 ;  /* 0x0000001800007245 */ /* 0x000fe40000201000 */
[----:B------:R-:W3:Y:S01]  /*63f0*/  LDC R26, c[0x0][0x658] ;  /* 0x00019600ff1a7b82 */ /* 0x000ee20000000800 */
[----:B------:R-:W-:Y:S01]  /*6400*/  IMAD.IADD R3, R5, 0x1, R3 ;  /* 0x0000000105037824 */ /* 0x000fe200078e0203 */
[----:B-1----:R-:W-:Y:S01]  /*6410*/  ISETP.NE.U32.AND P0, PT, R28, RZ, PT ;  /* 0x000000ff1c00720c */ /* 0x002fe20003f05070 */
[----:B------:R-:W-:Y:S01]  /*6420*/  FMUL R0, R0, UR4 ;  /* 0x0000000400007c20 */ /* 0x000fe20008400000 */
[----:B------:R-:W-:Y:S02]  /*6430*/  IMAD.MOV.U32 R5, RZ, RZ, -0x1 ;  /* 0xffffffffff057424 */ /* 0x000fe400078e00ff */
[----:B------:R-:W-:Y:S01]  /*6440*/  ISETP.NE.AND.EX P0, PT, R29, RZ, PT, P0 ;  /* 0x000000ff1d00720c */ /* 0x000fe20003f05300 */
[----:B------:R1:W4:Y:S01]  /*6450*/  F2I.U32.TRUNC.NTZ R13, R0 ;  /* 0x00000000000d7305 */ /* 0x000322000020f000 */
[----:B------:R-:W1:Y:S01]  /*6460*/  LDC R15, c[0x0][0x148] ;  /* 0x00005200ff0f7b82 */ /* 0x000e620000000800 */
[----:B0-----:R-:W-:-:S02]  /*6470*/  SHF.R.U64 R12, R4, R6, R3 ;  /* 0x00000006040c7219 */ /* 0x001fc40000001203 */
[----:B------:R-:W-:-:S05]  /*6480*/  SHF.R.U32.HI R3, RZ, R6, R3 ;  /* 0x00000006ff037219 */ /* 0x000fca0000011603 */
[----:B------:R-:W0:Y:S01]  /*6490*/  LDC R20, c[0x0][0x600] ;  /* 0x00018000ff147b82 */ /* 0x000e220000000800 */
[-CC-:B--2---:R-:W-:Y:S02]  /*64a0*/  SHF.R.U64 R10, R12, R8.reuse, R3.reuse ;  /* 0x000000080c0a7219 */ /* 0x184fe40000001203 */
[----:B------:R-:W-:-:S05]  /*64b0*/  SHF.R.U32.HI R3, RZ, R8, R3 ;  /* 0x00000008ff037219 */ /* 0x000fca0000011603 */
[----:B------:R-:W2:Y:S01]  /*64c0*/  LDC R27, c[0x0][0x648] ;  /* 0x00019200ff1b7b82 */ /* 0x000ea20000000800 */
[-C--:B---3--:R-:W-:Y:S02]  /*64d0*/  SHF.L.U32 R4, R5, R26.reuse, RZ ;  /* 0x0000001a05047219 */ /* 0x088fe400000006ff */
[-CC-:B------:R-:W-:Y:S02]  /*64e0*/  SHF.R.U64 R14, R10, R26.reuse, R3.reuse ;  /* 0x0000001a0a0e7219 */ /* 0x180fe40000001203 */
[----:B------:R-:W-:Y:S02]  /*64f0*/  SHF.R.U32.HI R5, RZ, R26, R3 ;  /* 0x0000001aff057219 */ /* 0x000fe40000011603 */
[----:B------:R-:W-:Y:S01]  /*6500*/  LOP3.LUT R25, RZ, R4, RZ, 0x33, !PT ;  /* 0x00000004ff197212 */ /* 0x000fe200078e33ff */
[----:B------:R-:W3:Y:S01]  /*6510*/  LDC R30, c[0x0][0x638] ;  /* 0x00018e00ff1e7b82 */ /* 0x000ee20000000800 */
[----:B------:R-:W-:Y:S01]  /*6520*/  SHF.L.U32 R26, R7, R26, RZ ;  /* 0x0000001a071a7219 */ /* 0x000fe200000006ff */
[----:B------:R-:W-:-:S06]  /*6530*/  IMAD.MOV.U32 R4, RZ, RZ, R14 ;  /* 0x000000ffff047224 */ /* 0x000fcc00078e000e */
[----:B------:R-:W0:Y:S01]  /*6540*/  LDC R31, c[0x0][0x610] ;  /* 0x00018400ff1f7b82 */ /* 0x000e220000000800 */
[----:B----4-:R-:W-:Y:S05]  /*6550*/  @!P0 BRA `(.L_x_164) ;  /* 0x0000000000288947 */ /* 0x010fea0003800000 */
        /* <DEDUP_REMOVED lines=10> */
.L_x_164:
[----:B------:R-:W-:Y:S01]  /*6600*/  ISETP.NE.AND P0, PT, R2, 0x1, PT ;  /* 0x000000010200780c */ /* 0x000fe20003f05270 */
[----:B0-----:R-:W-:Y:S01]  /*6610*/  VIADD R7, R20, 0xffffffff ;  /* 0xffffffff14077836 */ /* 0x001fe20000000000 */
[----:B-12---:R-:W-:Y:S01]  /*6620*/  SHF.R.U64 R0, R4, R27, R5 ;  /* 0x0000001b04007219 */ /* 0x006fe20000001205 */
[----:B------:R-:W-:Y:S01]  /*6630*/  IMAD.MOV R13, RZ, RZ, -R13 ;  /* 0x000000ffff0d7224 */ /* 0x000fe200078e0a0d */
[----:B------:R-:W-:Y:S01]  /*6640*/  LOP3.LUT R5, R10, R25, RZ, 0xc0, !PT ;  /* 0x000000190a057212 */ /* 0x000fe200078ec0ff */
[----:B------:R-:W-:Y:S01]  /*6650*/  IMAD.MOV.U32 R4, RZ, RZ, 0x1 ;  /* 0x00000001ff047424 */ /* 0x000fe200078e00ff */
[----:B------:R-:W-:Y:S01]  /*6660*/  LOP3.LUT R12, R12, R7, RZ, 0xc0, !PT ;  /* 0x000000070c0c7212 */ /* 0x000fe200078ec0ff */
[----:B------:R-:W-:Y:S02]  /*6670*/  IMAD.MOV R3, RZ, RZ, -R0 ;  /* 0x000000ffff037224 */ /* 0x000fe400078e0a00 */
[----:B------:R-:W-:Y:S02]  /*6680*/  IMAD R0, R26, R0, R5 ;  /* 0x000000001a007224 */ /* 0x000fe400078e0205 */
[----:B---3--:R-:W-:-:S02]  /*6690*/  IMAD R3, R3, R30, R14 ;  /* 0x0000001e03037224 */ /* 0x008fc400078e020e */
[----:B------:R-:W-:Y:S02]  /*66a0*/  @P0 IMAD R21, R15, R13, R24 ;  /* 0x0000000d0f150224 */ /* 0x000fe400078e0218 */
[----:B------:R-:W-:Y:S01]  /*66b0*/  IMAD R5, R3, R20, R12 ;  /* 0x0000001403057224 */ /* 0x000fe200078e020c */
[----:B------:R-:W-:Y:S01]  /*66c0*/  PRMT R3, R4, 0x7610, R3 ;  /* 0x0000761004037816 */ /* 0x000fe20000000003 */
[----:B------:R-:W-:-:S05]  /*66d0*/  IMAD R0, R0, R31, R21 ;  /* 0x0000001f00007224 */ /* 0x000fca00078e0215 */
[----:B------:R-:W-:Y:S02]  /*66e0*/  SEL R93, R5, R0, !P0 ;  /* 0x00000000055d7207 */ /* 0x000fe40004000000 */
[----:B------:R-:W-:-:S07]  /*66f0*/  SEL R0, R0, R5, !P0 ;  /* 0x0000000500007207 */ /* 0x000fce0004000000 */
.L_x_162:
[----:B------:R-:W-:Y:S01]  /*6700*/  LOP3.LUT P0, RZ, R3, 0xff, RZ, 0xc0, !PT ;  /* 0x000000ff03ff7812 */ /* 0x000fe2000780c0ff */
[----:B------:R-:W-:-:S12]  /*6710*/  IMAD.MOV.U32 R92, RZ, RZ, R0 ;  /* 0x000000ffff5c7224 */ /* 0x000fd800078e0000 */
[----:B------:R-:W-:Y:S05]  /*6720*/  @P0 BRA `(.L_x_165) ;  /* 0xffffffac000c0947 */ /* 0x000fea000383ffff */
[----:B------:R-:W-:Y:S05]  /*6730*/  EXIT ;  /* 0x000000000000794d */ /* 0x000fea0003800000 */
.L_x_8:
[----:B0-----:R-:W-:Y:S01]  /*6740*/  ULDC.64 UR4, c[0x0][0x650] ;  /* 0x0001940000047ab9 */ /* 0x001fe20000000a00 */
        /* <DEDUP_REMOVED lines=25> */
.L_x_167:
[----:B------:R-:W0:Y:S01]  /*68e0*/  LDC.64 R28, c[0x0][0x640] ;  /* 0x00019000ff1c7b82 */ /* 0x000e220000000a00 */
[-CC-:B------:R-:W-:Y:S01]  /*68f0*/  SHF.R.U64 R22, R12, R6.reuse, R13.reuse ;  /* 0x000000060c167219 */ /* 0x180fe2000000120d */
[----:B------:R-:W-:Y:S01]  /*6900*/  IMAD.MOV.U32 R30, RZ, RZ, 0x1 ;  /* 0x00000001ff1e7424 */ /* 0x000fe200078e00ff */
[----:B------:R-:W-:Y:S02]  /*6910*/  SHF.R.U32.HI R6, RZ, R6, R13 ;  /* 0x00000006ff067219 */ /* 0x000fe4000001160d */
        /* <DEDUP_REMOVED lines=8> */
[----:B------:R-:W-:Y:S01]  /*69a0*/  IMAD.IADD R9, R9, 0x1, R11 ;  /* 0x0000000109097824 */ /* 0x000fe200078e020b */
[----:B0-----:R-:W-:-:S04]  /*69b0*/  ISETP.NE.U32.AND P0, PT, R28, RZ, PT ;  /* 0x000000ff1c00720c */ /* 0x001fc80003f05070 */
[----:B------:R-:W-:Y:S02]  /*69c0*/  ISETP.NE.AND.EX P0, PT, R29, RZ, PT, P0 ;  /* 0x000000ff1d00720c */ /* 0x000fe40003f05300 */
[----:B------:R-:W0:Y:S01]  /*69d0*/  LDC R20, c[0x0][0x600] ;  /* 0x00018000ff147b82 */ /* 0x000e220000000800 */
[-CC-:B-1----:R-:W-:Y:S01]  /*69e0*/  SHF.R.U64 R14, R8, R10.reuse, R9.reuse ;  /* 0x0000000a080e7219 */ /* 0x182fe20000001209 */
[----:B------:R-:W-:Y:S01]  /*69f0*/  IMAD.MOV.U32 R8, RZ, RZ, -0x1 ;  /* 0xffffffffff087424 */ /* 0x000fe200078e00ff */
[----:B------:R-:W-:-:S05]  /*6a00*/  SHF.R.U32.HI R9, RZ, R10, R9 ;  /* 0x0000000aff097219 */ /* 0x000fca0000011609 */
[----:B------:R-:W1:Y:S01]  /*6a10*/  LDC R24, c[0x0][0x648] ;  /* 0x00019200ff187b82 */ /* 0x000e620000000800 */
[-CC-:B--2---:R-:W-:Y:S02]  /*6a20*/  SHF.R.U64 R23, R14, R12.reuse, R9.reuse ;  /* 0x0000000c0e177219 */ /* 0x184fe40000001209 */
[----:B------:R-:W-:-:S05]  /*6a30*/  SHF.R.U32.HI R6, RZ, R12, R9 ;  /* 0x0000000cff067219 */ /* 0x000fca0000011609 */
[----:B------:R-:W2:Y:S01]  /*6a40*/  LDC R26, c[0x0][0x638] ;  /* 0x00018e00ff1a7b82 */ /* 0x000ea20000000800 */
[-C--:B---3--:R-:W-:Y:S02]  /*6a50*/  SHF.L.U32 R8, R8, R27.reuse, RZ ;  /* 0x0000001b08087219 */ /* 0x088fe400000006ff */
[-CC-:B------:R-:W-:Y:S02]  /*6a60*/  SHF.R.U64 R25, R23, R27.reuse, R6.reuse ;  /* 0x0000001b17197219 */ /* 0x180fe40000001206 */
[----:B------:R-:W-:Y:S02]  /*6a70*/  LOP3.LUT R32, RZ, R8, RZ, 0x33, !PT ;  /* 0x00000008ff207212 */ /* 0x000fe400078e33ff */
[----:B------:R-:W-:Y:S01]  /*6a80*/  SHF.R.U32.HI R9, RZ, R27, R6 ;  /* 0x0000001bff097219 */ /* 0x000fe20000011606 */
[----:B------:R-:W3:Y:S01]  /*6a90*/  LDC R31, c[0x0][0x610] ;  /* 0x00018400ff1f7b82 */ /* 0x000ee20000000800 */
[----:B------:R-:W-:Y:S01]  /*6aa0*/  IMAD.MOV.U32 R8, RZ, RZ, R25 ;  /* 0x000000ffff087224 */ /* 0x000fe200078e0019 */
[----:B------:R-:W-:Y:S06]  /*6ab0*/  @!P0 BRA `(.L_x_168) ;  /* 0x0000000000288947 */ /* 0x000fec0003800000 */
        /* <DEDUP_REMOVED lines=10> */
.L_x_168:
[----:B------:R-:W-:Y:S01]  /*6b60*/  ISETP.NE.AND P0, PT, R2, 0x1, PT ;  /* 0x000000010200780c */ /* 0x000fe20003f05270 */
[----:B------:R-:W-:Y:S01]  /*6b70*/  IMAD.MOV.U32 R13, RZ, RZ, R22 ;  /* 0x000000ffff0d7224 */ /* 0x000fe200078e0016 */
[----:B-1----:R-:W-:Y:S01]  /*6b80*/  SHF.R.U64 R6, R8, R24, R9 ;  /* 0x0000001808067219 */ /* 0x002fe20000001209 */
[----:B0-----:R-:W-:Y:S01]  /*6b90*/  VIADD R9, R20, 0xffffffff ;  /* 0xffffffff14097836 */ /* 0x001fe20000000000 */
[----:B------:R-:W-:Y:S02]  /*6ba0*/  SHF.L.U32 R30, R30, R27, RZ ;  /* 0x0000001b1e1e7219 */ /* 0x000fe400000006ff */
[----:B------:R-:W-:Y:S01]  /*6bb0*/  LOP3.LUT R5, R23, R32, RZ, 0xc0, !PT ;  /* 0x0000002017057212 */ /* 0x000fe200078ec0ff */
[----:B------:R-:W-:-:S04]  /*6bc0*/  IMAD.MOV R8, RZ, RZ, -R6 ;  /* 0x000000ffff087224 */ /* 0x000fc800078e0a06 */
[----:B------:R-:W-:Y:S01]  /*6bd0*/  IMAD R6, R30, R6, R5 ;  /* 0x000000061e067224 */ /* 0x000fe200078e0205 */
[----:B------:R-:W-:Y:S01]  /*6be0*/  LOP3.LUT R5, R14, R9, RZ, 0xc0, !PT ;  /* 0x000000090e057212 */ /* 0x000fe200078ec0ff */
[----:B------:R-:W-:Y:S02]  /*6bf0*/  @P0 IMAD R3, R7, R21, R4 ;  /* 0x0000001507030224 */ /* 0x000fe400078e0204 */
[----:B--2---:R-:W-:Y:S02]  /*6c00*/  IMAD R4, R8, R26, R25 ;  /* 0x0000001a08047224 */ /* 0x004fe400078e0219 */
[----:B---3--:R-:W-:Y:S02]  /*6c10*/  IMAD R3, R6, R31, R3 ;  /* 0x0000001f06037224 */ /* 0x008fe400078e0203 */
[----:B------:R-:W-:Y:S02]  /*6c20*/  IMAD R4, R4, R20, R5 ;  /* 0x0000001404047224 */ /* 0x000fe400078e0205 */
[----:B------:R-:W-:-:S03]  /*6c30*/  IMAD.MOV.U32 R6, RZ, RZ, 0x1 ;  /* 0x00000001ff067424 */ /* 0x000fc600078e00ff */
[----:B------:R-:W-:Y:S02]  /*6c40*/  SEL R20, R4, R3, !P0 ;  /* 0x0000000304147207 */ /* 0x000fe40004000000 */
[----:B------:R-:W-:-:S07]  /*6c50*/  SEL R11, R3, R4, !P0 ;  /* 0x00000004030b7207 */ /* 0x000fce0004000000 */
.L_x_166:
[----:B------:R-:W-:-:S08]  /*6c60*/  NOP ;  /* 0x0000000000007918 */ /* 0x000fd00000000000 */
[----:B------:R-:W0:-:S00]  /*6c70*/  USETMAXREG.DEALLOC.CTAPOOL 0x28 ;  /* 0x00000028000079c8 */ /* 0x000e0000080e0500 */
[----:B0-----:R-:W-:-:S13]  /*6c80*/  ISETP.NE.AND P0, PT, R0, RZ, PT ;  /* 0x000000ff0000720c */ /* 0x001fda0003f05270 */
[----:B------:R-:W-:Y:S05]  /*6c90*/  @P0 EXIT ;  /* 0x000000000000094d */ /* 0x000fea0003800000 */
[----:B------:R-:W-:Y:S01]  /*6ca0*/  LOP3.LUT P0, RZ, R6, 0xff, RZ, 0xc0, !PT ;  /* 0x000000ff06ff7812 */ /* 0x000fe2000780c0ff */
[----:B------:R-:W-:Y:S02]  /*6cb0*/  IMAD.MOV.U32 R0, RZ, RZ, 0x1 ;  /* 0x00000001ff007424 */ /* 0x000fe400078e00ff */
[----:B------:R-:W-:-:S10]  /*6cc0*/  IMAD.MOV.U32 R12, RZ, RZ, RZ ;  /* 0x000000ffff0c7224 */ /* 0x000fd400078e00ff */
[----:B------:R-:W-:Y:S05]  /*6cd0*/  @!P0 BRA `(.L_x_169) ;  /* 0x0000000c00808947 */ /* 0x000fea0003800000 */
[----:B------:R-:W0:Y:S01]  /*6ce0*/  LDC R0, c[0x0][0x28c] ;  /* 0x0000a300ff007b82 */ /* 0x000e220000000800 */
[----:B------:R-:W-:Y:S01]  /*6cf0*/  UMOV UR14, 0x1 ;  /* 0x00000001000e7882 */ /* 0x000fe20000000000 */
[----:B------:R-:W-:Y:S01]  /*6d00*/  ULDC UR9, c[0x0][0xc] ;  /* 0x0000030000097ab9 */ /* 0x000fe20000000800 */
[----:B------:R-:W-:Y:S01]  /*6d10*/  ULDC UR12, c[0x0][0x10] ;  /* 0x00000400000c7ab9 */ /* 0x000fe20000000800 */
[----:B------:R-:W-:Y:S01]  /*6d20*/  ULDC UR5, c[0x0][0x658] ;  /* 0x0001960000057ab9 */ /* 0x000fe20000000800 */
[----:B------:R-:W-:Y:S01]  /*6d30*/  UMOV UR7, 0xffffffff ;  /* 0xffffffff00077882 */ /* 0x000fe20000000000 */
[----:B------:R-:W-:Y:S01]  /*6d40*/  BSSY B0, `(.L_x_169) ;  /* 0x00000d9000007945 */ /* 0x000fe20003800000 */
[----:B------:R-:W-:Y:S01]  /*6d50*/  USHF.L.U32 UR7, UR7, UR5, URZ ;  /* 0x0000000507077299 */ /* 0x000fe2000800063f */
[----:B------:R-:W1:Y:S01]  /*6d60*/  S2UR UR8, SR_CgaCtaId ;  /* 0x00000000000879c3 */ /* 0x000e620000008800 */
[----:B------:R-:W-:Y:S01]  /*6d70*/  USHF.L.U32 UR5, UR14, UR5, URZ ;  /* 0x000000050e057299 */ /* 0x000fe2000800063f */
[----:B------:R-:W-:Y:S01]  /*6d80*/  IMAD.MOV.U32 R10, RZ, RZ, 0x1 ;  /* 0x00000001ff0a7424 */ /* 0x000fe200078e00ff */
[----:B------:R-:W-:Y:S01]  /*6d90*/  LOP3.LUT R9, R19, 0x2, RZ, 0xfc, !PT ;  /* 0x0000000213097812 */ /* 0x000fe200078efcff */
[----:B------:R-:W-:Y:S01]  /*6da0*/  IMAD.MOV.U32 R12, RZ, RZ, RZ ;  /* 0x000000ffff0c7224 */ /* 0x000fe200078e00ff */
[----:B------:R-:W-:Y:S01]  /*6db0*/  ULDC UR4, c[0x0][0x600] ;  /* 0x0001800000047ab9 */ /* 0x000fe20000000800 */
[----:B------:R-:W-:Y:S01]  /*6dc0*/  UMOV UR15, 0x55 ;  /* 0x00000055000f7882 */ /* 0x000fe20000000000 */
[----:B------:R-:W-:-:S02]  /*6dd0*/  UIADD3 UR4, UR4, -0x1, URZ ;  /* 0xffffffff04047890 */ /* 0x000fc4000fffe03f */
[----:B------:R-:W-:Y:S01]  /*6de0*/  ULOP3.LUT UR7, URZ, UR7, URZ, 0x33, !UPT ;  /* 0x000000073f077292 */ /* 0x000fe2000f8e333f */
[----:B------:R-:W-:Y:S01]  /*6df0*/  ULDC.64 UR28, c[0x0][0x198] ;  /* 0x00006600001c7ab9 */ /* 0x000fe20000000a00 */
[----:B0-----:R-:W-:-:S05]  /*6e00*/  VIADD R0, R0, 0x1f ;  /* 0x0000001f00007836 */ /* 0x001fca0000000000 */
[----:B------:R-:W-:Y:S01]  /*6e10*/  SHF.R.S32.HI R3, RZ, 0x1f, R0 ;  /* 0x0000001fff037819 */ /* 0x000fe20000011400 */
[----:B-1----:R-:W-:-:S03]  /*6e20*/  ULOP3.LUT UR10, UR8, 0x1, URZ, 0xc0, !UPT ;  /* 0x00000001080a7892 */ /* 0x002fc6000f8ec03f */
[----:B------:R-:W-:Y:S01]  /*6e30*/  LEA.HI R3, R3, R0, RZ, 0x5 ;  /* 0x0000000003037211 */ /* 0x000fe200078f28ff */
[----:B------:R-:W-:Y:S01]  /*6e40*/  USHF.R.U32.HI UR27, URZ, 0x1, UR8 ;  /* 0x000000013f1b7899 */ /* 0x000fe20008011608 */
[----:B------:R-:W-:Y:S01]  /*6e50*/  IMAD.MOV.U32 R0, RZ, RZ, 0x1 ;  /* 0x00000001ff007424 */ /* 0x000fe200078e00ff */
[----:B------:R-:W-:Y:S01]  /*6e60*/  USHF.L.U32 UR6, UR8, 0x6, URZ ;  /* 0x0000000608067899 */ /* 0x000fe2000800063f */
[----:B------:R-:W-:Y:S01]  /*6e70*/  SHF.R.S32.HI R3, RZ, 0x5, R3 ;  /* 0x00000005ff037819 */ /* 0x000fe20000011403 */
[----:B------:R-:W-:Y:S02]  /*6e80*/  USHF.L.U32 UR30, UR8, 0xb, URZ ;  /* 0x0000000b081e7899 */ /* 0x000fe4000800063f */
[----:B------:R-:W-:Y:S02]  /*6e90*/  ULOP3.LUT UR8, UR8, 0xfffffffe, URZ, 0xc0, !UPT ;  /* 0xfffffffe08087892 */ /* 0x000fe4000f8ec03f */
[----:B------:R-:W-:Y:S01]  /*6ea0*/  UISETP.GT.U32.AND UP0, UPT, UR10, 0xffff, UPT ;  /* 0x0000ffff0a00788c */ /* 0x000fe2000bf04070 */
[----:B------:R-:W-:Y:S01]  /*6eb0*/  VIADD R8, R3, 0x1 ;  /* 0x0000000103087836 */ /* 0x000fe20000000000 */
[----:B------:R-:W-:-:S02]  /*6ec0*/  USHF.L.U32 UR13, UR14, UR8, URZ ;  /* 0x000000080e0d7299 */ /* 0x000fc4000800063f */
[----:B------:R-:W-:Y:S02]  /*6ed0*/  ULOP3.LUT UR11, UR8, 0x1, URZ, 0xfc, !UPT ;  /* 0x00000001080b7892 */ /* 0x000fe4000f8efc3f */
[----:B------:R-:W-:Y:S02]  /*6ee0*/  UIMAD.WIDE.U32 UR8, UR9, UR12, URZ ;  /* 0x0000000c090872a5 */ /* 0x000fe4000f8e003f */
[----:B------:R-:W-:Y:S01]  /*6ef0*/  USEL UR10, UR10, 0xffff, !UP0 ;  /* 0x0000ffff0a0a7887 */ /* 0x000fe2000c000000 */
[----:B------:R-:W-:Y:S01]  /*6f00*/  ULDC UR12, c[0x0][0x14] ;  /* 0x00000500000c7ab9 */ /* 0x000fe20000000800 */
[----:B------:R-:W-:Y:S02]  /*6f10*/  USHF.L.U32 UR11, UR14, UR11, URZ ;  /* 0x0000000b0e0b7299 */ /* 0x000fe4000800063f */
[----:B------:R-:W-:Y:S02]  /*6f20*/  UIMAD.WIDE.U32 UR24, UR8, UR12, URZ ;  /* 0x0000000c081872a5 */ /* 0x000fe4000f8e003f */
[----:B------:R-:W-:-:S02]  /*6f30*/  UIMAD UR14, UR9, UR12, URZ ;  /* 0x0000000c090e72a4 */ /* 0x000fc4000f8e023f */
[----:B------:R-:W-:Y:S02]  /*6f40*/  ULOP3.LUT UR10, UR10, 0xffff, URZ, 0xc0, !UPT ;  /* 0x0000ffff0a0a7892 */ /* 0x000fe4000f8ec03f */
[----:B------:R-:W-:Y:S02]  /*6f50*/  ULOP3.LUT UR6, UR6, 0x40, URZ, 0xc0, !UPT ;  /* 0x0000004006067892 */ /* 0x000fe4000f8ec03f */
[----:B------:R-:W-:Y:S02]  /*6f60*/  ULOP3.LUT UR13, UR13, UR11, URZ, 0xfc, !UPT ;  /* 0x0000000b0d0d7292 */ /* 0x000fe4000f8efc3f */
[----:B------:R-:W-:Y:S02]  /*6f70*/  UIADD3 UR14, UR25, UR14, URZ ;  /* 0x0000000e190e7290 */ /* 0x000fe4000fffe03f */
[----:B------:R-:W-:-:S12]  /*6f80*/  USHF.L.U32 UR15, UR15, UR10, URZ ;  /* 0x0000000a0f0f7299 */ /* 0x000fd8000800063f */
.L_x_180:
[----:B------:R-:W-:-:S03]  /*6f90*/  UMOV UR8, 0xffffffff ;  /* 0xffffffff00087882 */ /* 0x000fc60000000000 */
[----:B------:R-:W-:Y:S05]  /*6fa0*/  BRA.DIV UR8, `(.L_x_170) ;  /* 0x00000016081c7947 */ /* 0x000fea000b800000 */
[----:B------:R-:W-:-:S13]  /*6fb0*/  ELECT P6, URZ, PT ;  /* 0x00000000003f782f */ /* 0x000fda00038c0000 */
.L_x_201:
[----:B------:R-:W0:Y:S01]  /*6fc0*/  LDC R4, c[0x0][0x28c] ;  /* 0x0000a300ff047b82 */ /* 0x000e220000000800 */
[----:B------:R-:W-:Y:S01]  /*6fd0*/  BSSY B1, `(.L_x_171) ;  /* 0x000003d000017945 */ /* 0x000fe20003800000 */
[----:B0-----:R-:W-:-:S13]  /*6fe0*/  ISETP.LT.OR P6, PT, R4, 0x1, !P6 ;  /* 0x000000010400780c */ /* 0x001fda00077c1670 */
[----:B------:R-:W-:Y:S05]  /*6ff0*/  @P6 BRA `(.L_x_172) ;  /* 0x0000000000e86947 */ /* 0x000fea0003800000 */
[----:B------:R-:W-:Y:S01]  /*7000*/  LEA R11, R11, UR27, 0x2 ;  /* 0x0000001b0b0b7c11 */ /* 0x000fe2000f8e10ff */
[----:B------:R-:W-:Y:S01]  /*7010*/  IMAD.MOV.U32 R22, RZ, RZ, RZ ;  /* 0x000000ffff167224 */ /* 0x000fe200078e00ff */
[----:B------:R-:W-:Y:S01]  /*7020*/  LEA R20, R20, UR6, 0x7 ;  /* 0x0000000614147c11 */ /* 0x000fe2000f8e38ff */
[----:B------:R-:W-:Y:S02]  /*7030*/  IMAD.MOV.U32 R4, RZ, RZ, R8 ;  /* 0x000000ffff047224 */ /* 0x000fe400078e0008 */
[----:B------:R-:W-:Y:S02]  /*7040*/  IMAD.MOV.U32 R5, RZ, RZ, R0 ;  /* 0x000000ffff057224 */ /* 0x000fe400078e0000 */
[----:B------:R-:W-:Y:S02]  /*7050*/  IMAD.MOV.U32 R6, RZ, RZ, R12 ;  /* 0x000000ffff067224 */ /* 0x000fe400078e000c */
[----:B------:R-:W-:-:S07]  /*7060*/  IMAD.SHL.U32 R15, R11, 0x20, RZ ;  /* 0x000000200b0f7824 */ /* 0x000fce00078e00ff */
.L_x_175:
[----:B------:R-:W0:Y:S01]  /*7070*/  S2R R14, SR_CgaCtaId ;  /* 0x00000000000e7919 */ /* 0x000e220000008800 */
[----:B------:R-:W-:Y:S02]  /*7080*/  MOV R7, 0x400 ;  /* 0x0000040000077802 */ /* 0x000fe40000000f00 */
[----:B------:R-:W-:-:S13]  /*7090*/  LOP3.LUT P1, RZ, R18, 0x7f, RZ, 0xc0, !PT ;  /* 0x0000007f12ff7812 */ /* 0x000fda000782c0ff */
[----:B------:R-:W1:Y:S01]  /*70a0*/  @!P1 LDC R11, c[0x0][0x500] ;  /* 0x00014000ff0b9b82 */ /* 0x000e620000000800 */
[----:B0-----:R-:W-:Y:S02]  /*70b0*/  LEA R21, R14, R7, 0x18 ;  /* 0x000000070e157211 */ /* 0x001fe400078ec0ff */
[----:B------:R-:W-:-:S03]  /*70c0*/  SHF.L.U32 R7, R5, 0x1f, RZ ;  /* 0x0000001f05077819 */ /* 0x000fc600000006ff */
[----:B------:R-:W-:-:S04]  /*70d0*/  IMAD R14, R6, 0x8, R21 ;  /* 0x00000008060e7824 */ /* 0x000fc800078e0215 */
[----:B------:R-:W0:Y:S02]  /*70e0*/  SYNCS.PHASECHK.TRANS64.TRYWAIT P0, [R14+URZ+0x70], R7 ;  /* 0x000070070e0075a7 */ /* 0x000e24000800017f */
[----:B01----:R-:W-:Y:S05]  /*70f0*/  @!P0 BRA `(.L_x_173) ;  /* 0x0000001000e88947 */ /* 0x003fea0003800000 */
.L_x_202:
[----:B0-----:R-:W-:Y:S01]  /*7100*/  PRMT R7, R9, 0x9910, RZ ;  /* 0x0000991009077816 */ /* 0x001fe200000000ff */
[----:B------:R0:W-:Y:S03]  /*7110*/  @!P1 SYNCS.ARRIVE.TRANS64 RZ, [R14+URZ], R11 ;  /* 0x0000000b0eff99a7 */ /* 0x0001e6000800003f */
[----:B------:R-:W-:-:S13]  /*7120*/  ISETP.NE.AND P0, PT, R7, 0x2, PT ;  /* 0x000000020700780c */ /* 0x000fda0003f05270 */
[----:B0-----:R-:W-:Y:S05]  /*7130*/  @P0 BRA `(.L_x_174) ;  /* 0x0000000000040947 */ /* 0x001fea0003800000 */
[----:B------:R-:W-:Y:S01]  /*7140*/  BPT.TRAP 0x1 ;  /* 0x000000040000795c */ /* 0x000fe20000300000 */
.L_x_174:
[----:B------:R-:W-:Y:S01]  /*7150*/  R2UR UR8, R6 ;  /* 0x00000000060872ca */ /* 0x000fe200000e0000 */
[----:B------:R-:W-:Y:S01]  /*7160*/  VIADD R4, R4, 0xffffffff ;  /* 0xffffffff04047836 */ /* 0x000fe20000000000 */
[----:B------:R-:W-:Y:S01]  /*7170*/  R2UR UR17, R21 ;  /* 0x00000000151172ca */ /* 0x000fe200000e0000 */
[----:B------:R-:W-:Y:S01]  /*7180*/  UIADD3 UR16, UP0, UR28, 0xf0, URZ ;  /* 0x000000f01c107890 */ /* 0x000fe2000ff1e03f */
[----:B------:R-:W-:Y:S01]  /*7190*/  R2UR UR23, R15 ;  /* 0x000000000f1772ca */ /* 0x000fe200000e0000 */
[----:B------:R-:W-:Y:S01]  /*71a0*/  UIADD3 UR32, UP1, UR28, 0x1f0, URZ ;  /* 0x000001f01c207890 */ /* 0x000fe2000ff3e03f */
[----:B------:R-:W-:Y:S01]  /*71b0*/  R2UR UR9, R14 ;  /* 0x000000000e0972ca */ /* 0x000fe200000e0000 */
[----:B------:R-:W-:Y:S01]  /*71c0*/  UPRMT UR20, URZ, 0x5410, UR15 ;  /* 0x000054103f147896 */ /* 0x000fe2000800000f */
[----:B------:R-:W-:Y:S01]  /*71d0*/  R2UR UR10, R22 ;  /* 0x00000000160a72ca */ /* 0x000fe200000e0000 */
[----:B------:R-:W-:Y:S01]  /*71e0*/  VIADD R6, R6, 0x1 ;  /* 0x0000000106067836 */ /* 0x000fe20000000000 */
[----:B------:R-:W-:Y:S01]  /*71f0*/  R2UR UR12, R13 ;  /* 0x000000000d0c72ca */ /* 0x000fe200000e0000 */
[----:B------:R-:W-:Y:S01]  /*7200*/  UPRMT UR31, URZ, 0x5410, UR13 ;  /* 0x000054103f1f7896 */ /* 0x000fe2000800000d */
[----:B------:R-:W-:Y:S01]  /*7210*/  R2UR UR26, R20 ;  /* 0x00000000141a72ca */ /* 0x000fe200000e0000 */
[----:B------:R-:W-:Y:S01]  /*7220*/  USHF.L.U32 UR8, UR8, 0xc, URZ ;  /* 0x0000000c08087899 */ /* 0x000fe2000800063f */
[----:B------:R-:W-:Y:S01]  /*7230*/  ISETP.GT.AND P1, PT, R4, 0x1, PT ;  /* 0x000000010400780c */ /* 0x000fe20003f24270 */
[----:B------:R-:W-:Y:S01]  /*7240*/  UIADD3.X UR33, URZ, UR29, URZ, UP1, !UPT ;  /* 0x0000001d3f217290 */ /* 0x000fe20008ffe43f */
[----:B------:R-:W-:Y:S01]  /*7250*/  ISETP.NE.AND P0, PT, R6, 0xe, PT ;  /* 0x0000000e0600780c */ /* 0x000fe20003f05270 */
[----:B------:R-:W-:Y:S01]  /*7260*/  ULEA UR11, UR27, UR8, 0xa ;  /* 0x000000081b0b7291 */ /* 0x000fe2000f8e503f */
[----:B------:R-:W-:Y:S01]  /*7270*/  VIADD R22, R22, 0x20 ;  /* 0x0000002016167836 */ /* 0x000fe20000000000 */
[----:B------:R-:W-:Y:S01]  /*7280*/  ULOP3.LUT UR8, UR8, 0x800, UR30, 0xf8, !UPT ;  /* 0x0000080008087892 */ /* 0x000fe2000f8ef81e */
[----:B------:R-:W-:Y:S01]  /*7290*/  SEL R14, RZ, 0x1, P0 ;  /* 0x00000001ff0e7807 */ /* 0x000fe20000000000 */
[----:B------:R-:W-:Y:S01]  /*72a0*/  ULEA UR11, UR11, UR17, 0x1 ;  /* 0x000000110b0b7291 */ /* 0x000fe2000f8e083f */
[----:B------:R-:W-:Y:S01]  /*72b0*/  SEL R6, R6, RZ, P0 ;  /* 0x000000ff06067207 */ /* 0x000fe20000000000 */
[----:B------:R-:W-:Y:S01]  /*72c0*/  ULEA UR8, UR8, UR17, 0x1 ;  /* 0x0000001108087291 */ /* 0x000fe2000f8e083f */
[----:B------:R-:W-:Y:S01]  /*72d0*/  LOP3.LUT R5, R5, R14, RZ, 0x3c, !PT ;  /* 0x0000000e05057212 */ /* 0x000fe200078e3cff */
[----:B------:R-:W-:-:S02]  /*72e0*/  UIADD3 UR21, UR11, 0x200, URZ ;  /* 0x000002000b157890 */ /* 0x000fc4000fffe03f */
[----:B------:R-:W-:Y:S02]  /*72f0*/  UIADD3.X UR17, URZ, UR29, URZ, UP0, !UPT ;  /* 0x0000001d3f117290 */ /* 0x000fe400087fe43f */
[----:B------:R-:W-:Y:S01]  /*7300*/  UIADD3 UR22, UR8, 0x1c200, URZ ;  /* 0x0001c20008167890 */ /* 0x000fe2000fffe03f */
[----:B------:R-:W-:Y:S01]  /*7310*/  UMOV UR18, 0x0 ;  /* 0x0000000000127882 */ /* 0x000fe20000000000 */
[----:B------:R-:W-:Y:S01]  /*7320*/  UMOV UR19, 0x10000000 ;  /* 0x1000000000137882 */ /* 0x000fe20000000000 */
[----:B------:R-:W-:Y:S01]  /*7330*/  UMOV UR11, UR23 ;  /* 0x00000017000b7c82 */ /* 0x000fe20008000000 */
[----:B------:R-:W-:-:S03]  /*7340*/  UMOV UR8, UR21 ;  /* 0x0000001500087c82 */ /* 0x000fc60008000000 */
[----:B------:R0:W-:Y:S02]  /*7350*/  UTMALDG.3D.MULTICAST [UR8], [UR16], UR20, desc[UR18] ;  /* 0x00001208100073b4 */ /* 0x0001e40008011814 */
[----:B0-----:R-:W-:Y:S01]  /*7360*/  UMOV UR8, UR22 ;  /* 0x0000001600087c82 */ /* 0x001fe20008000000 */
[----:B------:R-:W-:Y:S02]  /*7370*/  UMOV UR11, UR26 ;  /* 0x0000001a000b7c82 */ /* 0x000fe40008000000 */
[----:B------:R0:W-:Y:S02]  /*7380*/  UTMALDG.3D.MULTICAST [UR8], [UR32], UR31, desc[UR18] ;  /* 0x00001208200073b4 */ /* 0x0001e4000801181f */
[----:B0-----:R-:W-:Y:S05]  /*7390*/  @P1 BRA `(.L_x_175) ;  /* 0xfffffffc00341947 */ /* 0x001fea000383ffff */
.L_x_172:
[----:B------:R-:W-:Y:S05]  /*73a0*/  BSYNC B1 ;  /* 0x0000000000017941 */ /* 0x000fea0003800000 */
.L_x_171:
[----:B------:R-:W-:Y:S01]  /*73b0*/  LOP3.LUT P1, RZ, R10, 0xff, RZ, 0xc0, !PT ;  /* 0x000000ff0aff7812 */ /* 0x000fe2000782c0ff */
[C---:B------:R-:W-:Y:S01]  /*73c0*/  IMAD.IADD R12, R3.reuse, 0x1, R12 ;  /* 0x00000001030c7824 */ /* 0x040fe200078e020c */
[----:B------:R-:W-:Y:S01]  /*73d0*/  ULDC.64 UR8, c[0x0][0x650] ;  /* 0x0001940000087ab9 */ /* 0x000fe20000000a00 */
[----:B------:R-:W-:Y:S01]  /*73e0*/  ISETP.GE.U32.AND P2, PT, R3, 0xe, PT ;  /* 0x0000000e0300780c */ /* 0x000fe20003f46070 */
[----:B------:R-:W-:Y:S01]  /*73f0*/  BSSY B1, `(.L_x_176) ;  /* 0x000006b000017945 */ /* 0x000fe20003800000 */
[----:B------:R-:W-:Y:S01]  /*7400*/  IMAD.MOV.U32 R11, RZ, RZ, -0x1 ;  /* 0xffffffffff0b7424 */ /* 0x000fe200078e00ff */
[----:B------:R-:W-:Y:S01]  /*7410*/  SHF.R.U32.HI R4, RZ, 0x1, R12 ;  /* 0x00000001ff047819 */ /* 0x000fe2000001160c */
[----:B------:R-:W-:Y:S01]  /*7420*/  IMAD.MOV.U32 R20, RZ, RZ, -0x1 ;  /* 0xffffffffff147424 */ /* 0x000fe200078e00ff */
[----:B------:R-:W-:Y:S01]  /*7430*/  ISETP.GT.U32.AND P0, PT, R12, 0xd, PT ;  /* 0x0000000d0c00780c */ /* 0x000fe20003f04070 */
[----:B------:R-:W-:Y:S01]  /*7440*/  IMAD.MOV.U32 R13, RZ, RZ, -0x1 ;  /* 0xffffffffff0d7424 */ /* 0x000fe200078e00ff */
[----:B------:R-:W-:-:S02]  /*7450*/  PRMT R10, RZ, 0x7610, R10 ;  /* 0x00007610ff0a7816 */ /* 0x000fc4000000000a */
[----:B------:R-:W-:Y:S01]  /*7460*/  ISETP.LT.U32.AND P0, PT, R3, 0xe, P0 ;  /* 0x0000000e0300780c */ /* 0x000fe20000701070 */
[----:B------:R-:W0:Y:S01]  /*7470*/  @P1 S2R R6, SR_CgaCtaId ;  /* 0x0000000000061919 */ /* 0x000e220000008800 */
[----:B------:R-:W-:-:S04]  /*7480*/  @P1 MOV R5, 0x400 ;  /* 0x0000040000051802 */ /* 0x000fc80000000f00 */
[----:B0-----:R-:W-:Y:S01]  /*7490*/  @P1 LEA R6, R6, R5, 0x18 ;  /* 0x0000000506061211 */ /* 0x001fe200078ec0ff */
[----:B------:R-:W-:-:S03]  /*74a0*/  IMAD.WIDE.U32 R4, R4, -0x6db6db6d, RZ ;  /* 0x9249249304047825 */ /* 0x000fc600078e00ff */
[----:B------:R0:W-:Y:S01]  /*74b0*/  @P1 SYNCS.ARRIVE.TRANS64.A1T0 RZ, [R6+URZ+0xf8], RZ ;  /* 0x0000f8ff06ff19a7 */ /* 0x0001e2000810003f */
[----:B------:R-:W-:Y:S02]  /*74c0*/  IADD3 R16, P1, R16, UR24, RZ ;  /* 0x0000001810107c10 */ /* 0x000fe4000ff3e0ff */
[----:B------:R-:W-:Y:S02]  /*74d0*/  SHF.R.U32.HI R7, RZ, 0x2, R5 ;  /* 0x00000002ff077819 */ /* 0x000fe40000011605 */
[----:B------:R-:W-:Y:S02]  /*74e0*/  SEL R5, RZ, 0x1, !P0 ;  /* 0x00000001ff057807 */ /* 0x000fe40004000000 */
[----:B------:R-:W-:Y:S01]  /*74f0*/  IADD3.X R17, R17, UR14, RZ, P1, !PT ;  /* 0x0000000e11117c10 */ /* 0x000fe20008ffe4ff */
[----:B------:R-:W-:Y:S01]  /*7500*/  IMAD R12, R7, -0xe, R12 ;  /* 0xfffffff2070c7824 */ /* 0x000fe200078e020c */
[----:B------:R-:W-:Y:S02]  /*7510*/  ISETP.GE.U32.AND P0, PT, R16, UR8, PT ;  /* 0x0000000810007c0c */ /* 0x000fe4000bf06070 */
[----:B------:R-:W-:-:S02]  /*7520*/  LOP3.LUT R0, R0, R5, RZ, 0x3c, !PT ;  /* 0x0000000500007212 */ /* 0x000fc400078e3cff */
[----:B------:R-:W-:Y:S02]  /*7530*/  ISETP.GE.U32.AND.EX P0, PT, R17, UR9, PT, P0 ;  /* 0x0000000911007c0c */ /* 0x000fe4000bf06100 */
[----:B------:R-:W-:Y:S02]  /*7540*/  @P2 LOP3.LUT R0, R0, 0x1, R7, 0x78, !PT ;  /* 0x0000000100002812 */ /* 0x000fe400078e7807 */
[----:B------:R-:W-:-:S09]  /*7550*/  PRMT R4, RZ, 0x7610, R4 ;  /* 0x00007610ff047816 */ /* 0x000fd20000000004 */
[----:B0-----:R-:W-:Y:S05]  /*7560*/  @P0 BRA `(.L_x_177) ;  /* 0x00000004004c0947 */ /* 0x001fea0003800000 */
[----:B------:R-:W0:Y:S01]  /*7570*/  S2R R14, SR_CTAID.X ;  /* 0x00000000000e7919 */ /* 0x000e220000002500 */
[----:B------:R-:W-:Y:S01]  /*7580*/  ULDC.64 UR8, c[0x0][0x628] ;  /* 0x00018a0000087ab9 */ /* 0x000fe20000000a00 */
[----:B------:R-:W1:Y:S01]  /*7590*/  LDC R15, c[0x0][0x144] ;  /* 0x00005100ff0f7b82 */ /* 0x000e620000000800 */
[----:B------:R-:W-:Y:S01]  /*75a0*/  ISETP.NE.U32.AND P0, PT, RZ, UR8, PT ;  /* 0x00000008ff007c0c */ /* 0x000fe2000bf05070 */
[----:B------:R-:W2:Y:S01]  /*75b0*/  S2R R11, SR_CTAID.Y ;  /* 0x00000000000b7919 */ /* 0x000ea20000002600 */
[----:B------:R-:W-:Y:S01]  /*75c0*/  ULDC UR10, c[0x0][0x150] ;  /* 0x00005400000a7ab9 */ /* 0x000fe20000000800 */
[----:B------:R-:W-:Y:S01]  /*75d0*/  ULDC UR11, c[0x0][0x630] ;  /* 0x00018c00000b7ab9 */ /* 0x000fe20000000800 */
[----:B------:R-:W-:Y:S01]  /*75e0*/  ISETP.NE.AND.EX P0, PT, RZ, UR9, PT, P0 ;  /* 0x00000009ff007c0c */ /* 0x000fe2000bf05300 */
[----:B------:R-:W-:Y:S01]  /*75f0*/  IMAD.MOV.U32 R4, RZ, RZ, R16 ;  /* 0x000000ffff047224 */ /* 0x000fe200078e0010 */
[----:B0-----:R-:W-:-:S05]  /*7600*/  I2FP.F32.U32 R5, R14 ;  /* 0x0000000e00057245 */ /* 0x001fca0000201000 */
[----:B------:R-:W-:Y:S01]  /*7610*/  FMUL R20, R5, UR10 ;  /* 0x0000000a05147c20 */ /* 0x000fe20008400000 */
[----:B------:R-:W-:-:S05]  /*7620*/  IMAD.MOV.U32 R5, RZ, RZ, R17 ;  /* 0x000000ffff057224 */ /* 0x000fca00078e0011 */
[----:B--2---:R-:W-:Y:S05]  /*7630*/  @!P0 BRA `(.L_x_178) ;  /* 0x0000000000288947 */ /* 0x004fea0003800000 */
[----:B------:R-:W-:Y:S02]  /*7640*/  ULDC UR10, c[0x0][0x634] ;  /* 0x00018d00000a7ab9 */ /* 0x000fe40000000800 */
[----:B------:R-:W-:-:S05]  /*7650*/  IADD3 R5, P0, R16, UR10, RZ ;  /* 0x0000000a10057c10 */ /* 0x000fca000ff1e0ff */
[----:B------:R-:W-:-:S04]  /*7660*/  IMAD.X R13, RZ, RZ, R17, P0 ;  /* 0x000000ffff0d7224 */ /* 0x000fc800000e0611 */
[----:B------:R-:W-:-:S04]  /*7670*/  IMAD.WIDE.U32 R6, R13, UR8, RZ ;  /* 0x000000080d067c25 */ /* 0x000fc8000f8e00ff */
[----:B------:R-:W-:-:S04]  /*7680*/  IMAD.WIDE.U32 R6, P0, R5, UR9, R6 ;  /* 0x0000000905067c25 */ /* 0x000fc8000f800006 */
[----:B------:R-:W-:-:S04]  /*7690*/  IMAD.WIDE.U32 R4, R5, UR8, RZ ;  /* 0x0000000805047c25 */ /* 0x000fc8000f8e00ff */
[----:B------:R-:W-:Y:S01]  /*76a0*/  IMAD.MOV.U32 R4, RZ, RZ, R7 ;  /* 0x000000ffff047224 */ /* 0x000fe200078e0007 */
[----:B------:R-:W-:Y:S01]  /*76b0*/  IADD3 RZ, P1, R5, R6, RZ ;  /* 0x0000000605ff7210 */ /* 0x000fe20007f3e0ff */
[----:B------:R-:W-:-:S04]  /*76c0*/  IMAD.X R5, RZ, RZ, RZ, P0 ;  /* 0x000000ffff057224 */ /* 0x000fc800000e06ff */
[----:B------:R-:W-:-:S08]  /*76d0*/  IMAD.WIDE.U32.X R4, R13, UR9, R4, P1 ;  /* 0x000000090d047c25 */ /* 0x000fd000088e0404 */
.L_x_178:
[--C-:B------:R-:W-:Y:S01]  /*76e0*/  SHF.R.U64 R13, R4, UR11, R5.reuse ;  /* 0x0000000b040d7c19 */ /* 0x100fe20008001205 */
[----:B------:R-:W0:Y:S01]  /*76f0*/  F2I.U32.TRUNC.NTZ R20, R20 ;  /* 0x0000001400147305 */ /* 0x000e22000020f000 */
[----:B------:R-:W-:Y:S01]  /*7700*/  SHF.R.U32.HI R4, RZ, UR11, R5 ;  /* 0x0000000bff047c19 */ /* 0x000fe20008011605 */
[----:B------:R-:W-:Y:S01]  /*7710*/  ULDC.64 UR8, c[0x0][0x620] ;  /* 0x0001880000087ab9 */ /* 0x000fe20000000a00 */
[----:B------:R-:W-:Y:S01]  /*7720*/  IADD3 R7, P0, RZ, -R13, RZ ;  /* 0x8000000dff077210 */ /* 0x000fe20007f1e0ff */
[----:B------:R-:W-:Y:S01]  /*7730*/  ULDC.64 UR10, c[0x0][0x640] ;  /* 0x00019000000a7ab9 */ /* 0x000fe20000000a00 */
[----:B------:R-:W2:Y:S03]  /*7740*/  LDC R22, c[0x0][0x148] ;  /* 0x00005200ff167b82 */ /* 0x000ea60000000800 */
[----:B------:R-:W-:Y:S01]  /*7750*/  IMAD.X R4, RZ, RZ, ~R4, P0 ;  /* 0x000000ffff047224 */ /* 0x000fe200000e0e04 */
[----:B------:R-:W-:-:S03]  /*7760*/  ISETP.NE.U32.AND P0, PT, RZ, UR10, PT ;  /* 0x0000000aff007c0c */ /* 0x000fc6000bf05070 */
[----:B------:R-:W-:Y:S01]  /*7770*/  IMAD R6, R4, UR8, RZ ;  /* 0x0000000804067c24 */ /* 0x000fe2000f8e02ff */
[----:B------:R-:W-:Y:S01]  /*7780*/  ISETP.NE.AND.EX P0, PT, RZ, UR11, PT, P0 ;  /* 0x0000000bff007c0c */ /* 0x000fe2000bf05300 */
[----:B------:R-:W-:Y:S01]  /*7790*/  IMAD.WIDE.U32 R4, R7, UR8, R16 ;  /* 0x0000000807047c25 */ /* 0x000fe2000f8e0010 */
[----:B------:R-:W-:-:S03]  /*77a0*/  ULDC UR8, c[0x0][0x618] ;  /* 0x0001860000087ab9 */ /* 0x000fc60000000800 */
[----:B------:R-:W-:Y:S01]  /*77b0*/  IMAD R7, R7, UR9, R6 ;  /* 0x0000000907077c24 */ /* 0x000fe2000f8e0206 */
[----:B------:R-:W-:Y:S01]  /*77c0*/  ULDC UR9, c[0x0][0x154] ;  /* 0x0000550000097ab9 */ /* 0x000fe20000000800 */
[----:B0-----:R-:W-:Y:S02]  /*77d0*/  IMAD.MOV R6, RZ, RZ, -R20 ;  /* 0x000000ffff067224 */ /* 0x001fe400078e0a14 */
[----:B------:R-:W-:Y:S02]  /*77e0*/  IMAD.IADD R5, R5, 0x1, R7 ;  /* 0x0000000105057824 */ /* 0x000fe400078e0207 */
[----:B-1----:R-:W-:Y:S01]  /*77f0*/  IMAD R14, R15, R6, R14 ;  /* 0x000000060f0e7224 */ /* 0x002fe200078e020e */
[----:B------:R-:W-:Y:S02]  /*7800*/  I2FP.F32.U32 R6, R11 ;  /* 0x0000000b00067245 */ /* 0x000fe40000201000 */
[--C-:B------:R-:W-:Y:S02]  /*7810*/  SHF.R.U64 R15, R4, UR8, R5.reuse ;  /* 0x00000008040f7c19 */ /* 0x100fe40008001205 */
[----:B------:R-:W-:Y:S01]  /*7820*/  SHF.R.U32.HI R4, RZ, UR8, R5 ;  /* 0x00000008ff047c19 */ /* 0x000fe20008011605 */
[----:B------:R-:W-:Y:S01]  /*7830*/  FMUL R6, R6, UR9 ;  /* 0x0000000906067c20 */ /* 0x000fe20008400000 */
[----:B------:R-:W-:-:S02]  /*7840*/  ULDC UR8, c[0x0][0x608] ;  /* 0x0001820000087ab9 */ /* 0x000fc40000000800 */
[--C-:B------:R-:W-:Y:S01]  /*7850*/  SHF.R.U64 R21, R15, UR8, R4.reuse ;  /* 0x000000080f157c19 */ /* 0x100fe20008001204 */
[----:B------:R0:W1:Y:S01]  /*7860*/  F2I.U32.TRUNC.NTZ R24, R6 ;  /* 0x0000000600187305 */ /* 0x000062000020f000 */
[----:B------:R-:W-:Y:S01]  /*7870*/  SHF.R.U32.HI R4, RZ, UR8, R4 ;  /* 0x00000008ff047c19 */ /* 0x000fe20008011604 */
[----:B------:R-:W-:-:S03]  /*7880*/  ULDC UR8, c[0x0][0x658] ;  /* 0x0001960000087ab9 */ /* 0x000fc60000000800 */
[--C-:B------:R-:W-:Y:S02]  /*7890*/  SHF.R.U64 R20, R21, UR8, R4.reuse ;  /* 0x0000000815147c19 */ /* 0x100fe40008001204 */
[----:B------:R-:W-:-:S03]  /*78a0*/  SHF.R.U32.HI R23, RZ, UR8, R4 ;  /* 0x00000008ff177c19 */ /* 0x000fc60008011604 */
[----:B------:R-:W-:Y:S02]  /*78b0*/  IMAD.MOV.U32 R4, RZ, RZ, R20 ;  /* 0x000000ffff047224 */ /* 0x000fe400078e0014 */
[----:B------:R-:W-:Y:S01]  /*78c0*/  IMAD.MOV.U32 R5, RZ, RZ, R23 ;  /* 0x000000ffff057224 */ /* 0x000fe200078e0017 */
[----:B0-----:R-:W-:Y:S06]  /*78d0*/  @!P0 BRA `(.L_x_179) ;  /* 0x0000000000288947 */ /* 0x001fec0003800000 */
        /* <DEDUP_REMOVED lines=10> */
.L_x_179:
[----:B------:R-:W-:Y:S01]  /*7980*/  ISETP.NE.AND P0, PT, R2, 0x1, PT ;  /* 0x000000010200780c */ /* 0x000fe20003f05270 */
[----:B------:R-:W-:Y:S01]  /*7990*/  ULDC UR8, c[0x0][0x648] ;  /* 0x0001920000087ab9 */ /* 0x000fe20000000800 */
[----:B-1----:R-:W-:Y:S01]  /*79a0*/  IMAD.MOV R24, RZ, RZ, -R24 ;  /* 0x000000ffff187224 */ /* 0x002fe200078e0a18 */
[----:B------:R-:W-:Y:S01]  /*79b0*/  SHF.R.U64 R4, R4, UR8, R5 ;  /* 0x0000000804047c19 */ /* 0x000fe20008001205 */
[----:B------:R-:W-:Y:S01]  /*79c0*/  ULDC UR8, c[0x0][0x638] ;  /* 0x00018e0000087ab9 */ /* 0x000fe20000000800 */
[----:B------:R-:W-:Y:S01]  /*79d0*/  LOP3.LUT R21, R21, UR7, RZ, 0xc0, !PT ;  /* 0x0000000715157c12 */ /* 0x000fe2000f8ec0ff */
[----:B------:R-:W-:Y:S02]  /*79e0*/  ULDC UR9, c[0x0][0x610] ;  /* 0x0001840000097ab9 */ /* 0x000fe40000000800 */
[----:B------:R-:W-:Y:S02]  /*79f0*/  IMAD.MOV R5, RZ, RZ, -R4 ;  /* 0x000000ffff057224 */ /* 0x000fe400078e0a04 */
[----:B------:R-:W-:-:S02]  /*7a00*/  IMAD R21, R4, UR5, R21 ;  /* 0x0000000504157c24 */ /* 0x000fc4000f8e0215 */
[----:B------:R-:W-:Y:S01]  /*7a10*/  IMAD R20, R5, UR8, R20 ;  /* 0x0000000805147c24 */ /* 0x000fe2000f8e0214 */
[----:B------:R-:W-:Y:S01]  /*7a20*/  ULDC UR8, c[0x0][0x600] ;  /* 0x0001800000087ab9 */ /* 0x000fe20000000800 */
[----:B--2---:R-:W-:Y:S01]  /*7a30*/  @P0 IMAD R14, R22, R24, R11 ;  /* 0x00000018160e0224 */ /* 0x004fe200078e020b */
[----:B------:R-:W-:Y:S01]  /*7a40*/  LOP3.LUT R11, R15, UR4, RZ, 0xc0, !PT ;  /* 0x000000040f0b7c12 */ /* 0x000fe2000f8ec0ff */
[----:B------:R-:W-:Y:S02]  /*7a50*/  IMAD.MOV.U32 R4, RZ, RZ, 0x1 ;  /* 0x00000001ff047424 */ /* 0x000fe400078e00ff */
[----:B------:R-:W-:Y:S02]  /*7a60*/  IMAD R14, R21, UR9, R14 ;  /* 0x00000009150e7c24 */ /* 0x000fe4000f8e020e */
[----:B------:R-:W-:-:S05]  /*7a70*/  IMAD R11, R20, UR8, R11 ;  /* 0x00000008140b7c24 */ /* 0x000fca000f8e020b */
[----:B------:R-:W-:Y:S02]  /*7a80*/  SEL R20, R11, R14, !P0 ;  /* 0x0000000e0b147207 */ /* 0x000fe40004000000 */
[----:B------:R-:W-:-:S07]  /*7a90*/  SEL R11, R14, R11, !P0 ;  /* 0x0000000b0e0b7207 */ /* 0x000fce0004000000 */
.L_x_177:
[----:B------:R-:W-:Y:S05]  /*7aa0*/  BSYNC B1 ;  /* 0x0000000000017941 */ /* 0x000fea0003800000 */
.L_x_176:
[----:B------:R-:W-:-:S13]  /*7ab0*/  LOP3.LUT P0, RZ, R4, 0xff, RZ, 0xc0, !PT ;  /* 0x000000ff04ff7812 */ /* 0x000fda000780c0ff */
[----:B------:R-:W-:Y:S05]  /*7ac0*/  @P0 BRA `(.L_x_180) ;  /* 0xfffffff400300947 */ /* 0x000fea000383ffff */
[----:B------:R-:W-:Y:S05]  /*7ad0*/  BSYNC B0 ;  /* 0x0000000000007941 */ /* 0x000fea0003800000 */
.L_x_169:
[----:B------:R-:W-:-:S03]  /*7ae0*/  UMOV UR8, 0xffffffff ;  /* 0xffffffff00087882 */ /* 0x000fc60000000000 */
[----:B------:R-:W-:Y:S05]  /*7af0*/  BRA.DIV UR8, `(.L_x_181) ;  /* 0x0000000a087c7947 */ /* 0x000fea000b800000 */
[----:B------:R-:W-:-:S13]  /*7b00*/  ELECT P6, URZ, PT ;  /* 0x00000000003f782f */ /* 0x000fda00038c0000 */
.L_x_205:
[----:B------:R-:W-:Y:S04]  /*7b10*/  BSSY B0, `(.L_x_182) ;  /* 0x0000085000007945 */ /* 0x000fe80003800000 */
[----:B------:R-:W-:Y:S05]  /*7b20*/  @!P6 BRA `(.L_x_183) ;  /* 0x00000008000ce947 */ /* 0x000fea0003800000 */
[----:B------:R-:W-:-:S04]  /*7b30*/  LOP3.LUT R19, R19, 0x2, RZ, 0xfc, !PT ;  /* 0x0000000213137812 */ /* 0x000fc800078efcff */
[----:B------:R-:W-:-:S13]  /*7b40*/  ISETP.NE.AND P0, PT, R19, 0x3, PT ;  /* 0x000000031300780c */ /* 0x000fda0003f05270 */
[----:B------:R-:W-:Y:S05]  /*7b50*/  @!P0 BRA `(.L_x_184) ;  /* 0x0000000000048947 */ /* 0x000fea0003800000 */
[----:B------:R-:W-:Y:S01]  /*7b60*/  BPT.TRAP 0x1 ;  /* 0x000000040000795c */ /* 0x000fe20000300000 */
.L_x_184:
[----:B------:R-:W0:Y:S01]  /*7b70*/  S2R R3, SR_CgaCtaId ;  /* 0x0000000000037919 */ /* 0x000e220000008800 */
[----:B------:R-:W-:-:S04]  /*7b80*/  MOV R2, 0x400 ;  /* 0x0000040000027802 */ /* 0x000fc80000000f00 */
[----:B0-----:R-:W-:Y:S02]  /*7b90*/  LEA R3, R3, R2, 0x18 ;  /* 0x0000000203037211 */ /* 0x001fe400078ec0ff */
[----:B------:R-:W-:-:S03]  /*7ba0*/  SHF.L.U32 R2, R0, 0x1f, RZ ;  /* 0x0000001f00027819 */ /* 0x000fc600000006ff */
[----:B------:R-:W-:-:S04]  /*7bb0*/  VIADD R3, R3, 0x70 ;  /* 0x0000007003037836 */ /* 0x000fc80000000000 */
[C---:B------:R-:W-:Y:S02]  /*7bc0*/  IMAD R7, R12.reuse, 0x8, R3 ;  /* 0x000000080c077824 */ /* 0x040fe400078e0203 */
[----:B------:R-:W-:Y:S02]  /*7bd0*/  VIADD R12, R12, 0x1 ;  /* 0x000000010c0c7836 */ /* 0x000fe40000000000 */
[----:B------:R-:W0:Y:S03]  /*7be0*/  SYNCS.PHASECHK.TRANS64.TRYWAIT P0, [R7+URZ], R2 ;  /* 0x00000002070075a7 */ /* 0x000e26000800017f */
[----:B------:R-:W-:-:S04]  /*7bf0*/  ISETP.NE.AND P1, PT, R12, 0xe, PT ;  /* 0x0000000e0c00780c */ /* 0x000fc80003f25270 */
[----:B------:R-:W-:Y:S02]  /*7c00*/  SEL R5, RZ, 0x1, P1 ;  /* 0x00000001ff057807 */ /* 0x000fe40000800000 */
[----:B------:R-:W-:Y:S02]  /*7c10*/  SEL R12, R12, RZ, P1 ;  /* 0x000000ff0c0c7207 */ /* 0x000fe40000800000 */
[----:B------:R-:W-:-:S03]  /*7c20*/  LOP3.LUT R5, R0, R5, RZ, 0x3c, !PT ;  /* 0x0000000500057212 */ /* 0x000fc600078e3cff */
[----:B------:R-:W-:Y:S01]  /*7c30*/  IMAD R9, R12, 0x8, R3 ;  /* 0x000000080c097824 */ /* 0x000fe200078e0203 */
[----:B------:R-:W-:Y:S01]  /*7c40*/  SHF.L.U32 R4, R5, 0x1f, RZ ;  /* 0x0000001f05047819 */ /* 0x000fe200000006ff */
[----:B0-----:R-:W-:Y:S06]  /*7c50*/  @!P0 BRA `(.L_x_185) ;  /* 0x0000000800448947 */ /* 0x001fec0003800000 */
.L_x_206:
[----:B------:R-:W1:Y:S01]  /*7c60*/  SYNCS.PHASECHK.TRANS64.TRYWAIT P0, [R9+URZ], R4 ;  /* 0x00000004090075a7 */ /* 0x000e62000800017f */
[----:B------:R-:W-:-:S05]  /*7c70*/  VIADD R0, R12, 0x1 ;  /* 0x000000010c007836 */ /* 0x000fca0000000000 */
[----:B------:R-:W-:-:S04]  /*7c80*/  ISETP.NE.AND P1, PT, R0, 0xe, PT ;  /* 0x0000000e0000780c */ /* 0x000fc80003f25270 */
[----:B0-----:R-:W-:Y:S02]  /*7c90*/  SEL R2, RZ, 0x1, P1 ;  /* 0x00000001ff027807 */ /* 0x001fe40000800000 */
[----:B------:R-:W-:Y:S02]  /*7ca0*/  SEL R0, R0, RZ, P1 ;  /* 0x000000ff00007207 */ /* 0x000fe40000800000 */
[----:B------:R-:W-:-:S03]  /*7cb0*/  LOP3.LUT R7, R5, R2, RZ, 0x3c, !PT ;  /* 0x0000000205077212 */ /* 0x000fc600078e3cff */
[----:B------:R-:W-:Y:S01]  /*7cc0*/  IMAD R6, R0, 0x8, R3 ;  /* 0x0000000800067824 */ /* 0x000fe200078e0203 */
[----:B------:R-:W-:Y:S01]  /*7cd0*/  SHF.L.U32 R5, R7, 0x1f, RZ ;  /* 0x0000001f07057819 */ /* 0x000fe200000006ff */
[----:B-1----:R-:W-:Y:S06]  /*7ce0*/  @!P0 BRA `(.L_x_186) ;  /* 0x0000000800348947 */ /* 0x002fec0003800000 */
.L_x_207:
[----:B------:R-:W1:Y:S01]  /*7cf0*/  SYNCS.PHASECHK.TRANS64.TRYWAIT P0, [R6+URZ], R5 ;  /* 0x00000005060075a7 */ /* 0x000e62000800017f */
[----:B------:R-:W-:-:S05]  /*7d00*/  VIADD R0, R0, 0x1 ;  /* 0x0000000100007836 */ /* 0x000fca0000000000 */
[----:B------:R-:W-:-:S04]  /*7d10*/  ISETP.NE.AND P1, PT, R0, 0xe, PT ;  /* 0x0000000e0000780c */ /* 0x000fc80003f25270 */
[----:B------:R-:W-:Y:S02]  /*7d20*/  SEL R2, RZ, 0x1, P1 ;  /* 0x00000001ff027807 */ /* 0x000fe40000800000 */
[----:B------:R-:W-:Y:S02]  /*7d30*/  SEL R0, R0, RZ, P1 ;  /* 0x000000ff00007207 */ /* 0x000fe40000800000 */
[----:B------:R-:W-:-:S03]  /*7d40*/  LOP3.LUT R7, R7, R2, RZ, 0x3c, !PT ;  /* 0x0000000207077212 */ /* 0x000fc600078e3cff */
[----:B0-----:R-:W-:Y:S01]  /*7d50*/  IMAD R9, R0, 0x8, R3 ;  /* 0x0000000800097824 */ /* 0x001fe200078e0203 */
[----:B------:R-:W-:Y:S01]  /*7d60*/  SHF.L.U32 R4, R7, 0x1f, RZ ;  /* 0x0000001f07047819 */ /* 0x000fe200000006ff */
[----:B-1----:R-:W-:Y:S06]  /*7d70*/  @!P0 BRA `(.L_x_187) ;  /* 0x0000000800248947 */ /* 0x002fec0003800000 */
.L_x_208:
        /* <DEDUP_REMOVED lines=9> */
.L_x_209:
        /* <DEDUP_REMOVED lines=9> */
.L_x_210:
        /* <DEDUP_REMOVED lines=9> */
.L_x_211:
        /* <DEDUP_REMOVED lines=9> */
.L_x_212:
        /* <DEDUP_REMOVED lines=9> */
.L_x_213:
        /* <DEDUP_REMOVED lines=9> */
.L_x_214:
        /* <DEDUP_REMOVED lines=9> */
.L_x_215:
        /* <DEDUP_REMOVED lines=9> */
.L_x_216:
        /* <DEDUP_REMOVED lines=9> */
.L_x_217:
[----:B------:R-:W1:Y:S01]  /*8290*/  SYNCS.PHASECHK.TRANS64.TRYWAIT P0, [R6+URZ], R5 ;  /* 0x00000005060075a7 */ /* 0x000e62000800017f */
[----:B------:R-:W-:-:S05]  /*82a0*/  VIADD R0, R0, 0x1 ;  /* 0x0000000100007836 */ /* 0x000fca0000000000 */
[----:B------:R-:W-:-:S04]  /*82b0*/  ISETP.NE.AND P1, PT, R0, 0xe, PT ;  /* 0x0000000e0000780c */ /* 0x000fc80003f25270 */
[----:B------:R-:W-:Y:S02]  /*82c0*/  SEL R2, RZ, 0x1, P1 ;  /* 0x00000001ff027807 */ /* 0x000fe40000800000 */
[----:B------:R-:W-:Y:S02]  /*82d0*/  SEL R0, R0, RZ, P1 ;  /* 0x000000ff00007207 */ /* 0x000fe40000800000 */
[----:B------:R-:W-:Y:S01]  /*82e0*/  LOP3.LUT R2, R7, R2, RZ, 0x3c, !PT ;  /* 0x0000000207027212 */ /* 0x000fe200078e3cff */
[----:B-1----:R-:W-:Y:S06]  /*82f0*/  @!P0 BRA `(.L_x_197) ;  /* 0x00000004008c8947 */ /* 0x002fec0003800000 */
.L_x_218:
[----:B------:R-:W-:Y:S01]  /*8300*/  IMAD R3, R0, 0x8, R3 ;  /* 0x0000000800037824 */ /* 0x000fe200078e0203 */
[----:B------:R-:W-:-:S07]  /*8310*/  SHF.L.U32 R0, R2, 0x1f, RZ ;  /* 0x0000001f02007819 */ /* 0x000fce00000006ff */
.L_x_198:
[----:B--2---:R2:W3:Y:S02]  /*8320*/  SYNCS.PHASECHK.TRANS64.TRYWAIT P0, [R3+URZ], R0 ;  /* 0x00000000030075a7 */ /* 0x0044e4000800017f */
[----:B---3--:R-:W-:Y:S05]  /*8330*/  @!P0 NANOSLEEP.SYNCS 0x989680 ;  /* 0x009896800000895d */ /* 0x008fea0003900000 */
[----:B------:R-:W3:Y:S02]  /*8340*/  @!P0 SYNCS.PHASECHK.TRANS64 P0, [R3+URZ], R0 ;  /* 0x00000000030085a7 */ /* 0x000ee4000800007f */
[----:B---3--:R-:W-:Y:S05]  /*8350*/  @!P0 BRA `(.L_x_198) ;  /* 0xfffffffc00f08947 */ /* 0x008fea000383ffff */
.L_x_183:
[----:B------:R-:W-:Y:S05]  /*8360*/  BSYNC B0 ;  /* 0x0000000000007941 */ /* 0x000fea0003800000 */
.L_x_182:
[----:B------:R-:W-:Y:S05]  /*8370*/  EXIT ;  /* 0x000000000000794d */ /* 0x000fea0003800000 */
.L_x_22:
[----:B---3--:R3:W4:Y:S02]  /*8380*/  SYNCS.PHASECHK.TRANS64.TRYWAIT P1, [R3+URZ], R0 ;  /* 0x00000000030075a7 */ /* 0x008724000802017f */
[----:B----4-:R-:W-:Y:S05]  /*8390*/  @!P1 NANOSLEEP.SYNCS 0x989680 ;  /* 0x009896800000995d */ /* 0x010fea0003900000 */
[----:B------:R-:W4:Y:S02]  /*83a0*/  @!P1 SYNCS.PHASECHK.TRANS64 P1, [R3+URZ], R0 ;  /* 0x00000000030095a7 */ /* 0x000f24000802007f */
[----:B----4-:R-:W-:Y:S05]  /*83b0*/  @!P1 BRA `(.L_x_22) ;  /* 0xfffffffc00f09947 */ /* 0x010fea000383ffff */
[----:B------:R-:W-:Y:S05]  /*83c0*/  BRA `(.L_x_21) ;  /* 0xffffff9000ac7947 */ /* 0x000fea000383ffff */
.L_x_27:
[----:B-1----:R1:W2:Y:S02]  /*83d0*/  SYNCS.PHASECHK.TRANS64.TRYWAIT P1, [R5+URZ], R4 ;  /* 0x00000004050075a7 */ /* 0x0022a4000802017f */
[----:B--2---:R-:W-:Y:S05]  /*83e0*/  @!P1 NANOSLEEP.SYNCS 0x989680 ;  /* 0x009896800000995d */ /* 0x004fea0003900000 */
[----:B------:R-:W2:Y:S02]  /*83f0*/  @!P1 SYNCS.PHASECHK.TRANS64 P1, [R5+URZ], R4 ;  /* 0x00000004050095a7 */ /* 0x000ea4000802007f */
[----:B--2---:R-:W-:Y:S05]  /*8400*/  @!P1 BRA `(.L_x_27) ;  /* 0xfffffffc00f09947 */ /* 0x004fea000383ffff */
[----:B------:R-:W-:Y:S05]  /*8410*/  BRA `(.L_x_26) ;  /* 0xffffff94005c7947 */ /* 0x000fea000383ffff */
.L_x_170:
[----:B------:R-:W-:Y:S01]  /*8420*/  BSSY B1, `(.L_x_199) ;  /* 0x0000006000017945 */ /* 0x000fe20003800000 */
[----:B------:R-:W-:-:S07]  /*8430*/  IMAD.MOV.U32 R15, RZ, RZ, -0x1 ;  /* 0xffffffffff0f7424 */ /* 0x000fce00078e00ff */
[----:B------:R-:W-:Y:S05]  /*8440*/  WARPSYNC.COLLECTIVE R15, `(.L_x_200) ;  /* 0x000000000f0c7348 */ /* 0x000fea0003c00000 */
[----:B------:R-:W-:Y:S02]  /*8450*/  ELECT P6, UR62, PT ;  /* 0x00000000003e782f */ /* 0x000fe400038c0000 */
[----:B------:R-:W-:Y:S01]  /*8460*/  MOV R14, UR62 ;  /* 0x0000003e000e7c02 */ /* 0x000fe20008000f00 */
[----:B------:R-:W-:Y:S10]  /*8470*/  ENDCOLLECTIVE ;  /* 0x000000000000791b */ /* 0x000ff40003800000 */
.L_x_200:
[----:B------:R-:W-:Y:S05]  /*8480*/  BSYNC B1 ;  /* 0x0000000000017941 */ /* 0x000fea0003800000 */
.L_x_199:
[----:B------:R-:W-:Y:S05]  /*8490*/  BRA `(.L_x_201) ;  /* 0xffffffe800c87947 */ /* 0x000fea000383ffff */
.L_x_173:
[----:B0-----:R0:W1:Y:S02]  /*84a0*/  SYNCS.PHASECHK.TRANS64.TRYWAIT P0, [R14+URZ+0x70], R7 ;  /* 0x000070070e0075a7 */ /* 0x001064000800017f */
[----:B-1----:R-:W-:Y:S05]  /*84b0*/  @!P0 NANOSLEEP.SYNCS 0x989680 ;  /* 0x009896800000895d */ /* 0x002fea0003900000 */
[----:B------:R-:W1:Y:S02]  /*84c0*/  @!P0 SYNCS.PHASECHK.TRANS64 P0, [R14+URZ+0x70], R7 ;  /* 0x000070070e0085a7 */ /* 0x000e64000800007f */
[----:B-1----:R-:W-:Y:S05]  /*84d0*/  @!P0 BRA `(.L_x_173) ;  /* 0xfffffffc00f08947 */ /* 0x002fea000383ffff */
[----:B------:R-:W-:Y:S05]  /*84e0*/  BRA `(.L_x_202) ;  /* 0xffffffec00047947 */ /* 0x000fea000383ffff */
.L_x_181:
[----:B------:R-:W-:Y:S01]  /*84f0*/  BSSY B0, `(.L_x_203) ;  /* 0x0000006000007945 */ /* 0x000fe20003800000 */
[----:B------:R-:W-:-:S07]  /*8500*/  IMAD.MOV.U32 R15, RZ, RZ, -0x1 ;  /* 0xffffffffff0f7424 */ /* 0x000fce00078e00ff */
[----:B------:R-:W-:Y:S05]  /*8510*/  WARPSYNC.COLLECTIVE R15, `(.L_x_204) ;  /* 0x000000000f0c7348 */ /* 0x000fea0003c00000 */
[----:B------:R-:W-:Y:S02]  /*8520*/  ELECT P6, UR62, PT ;  /* 0x00000000003e782f */ /* 0x000fe400038c0000 */
[----:B------:R-:W-:Y:S01]  /*8530*/  MOV R14, UR62 ;  /* 0x0000003e000e7c02 */ /* 0x000fe20008000f00 */
[----:B------:R-:W-:Y:S10]  /*8540*/  ENDCOLLECTIVE ;  /* 0x000000000000791b */ /* 0x000ff40003800000 */
.L_x_204:
[----:B------:R-:W-:Y:S05]  /*8550*/  BSYNC B0 ;  /* 0x0000000000007941 */ /* 0x000fea0003800000 */
.L_x_203:
[----:B------:R-:W-:Y:S05]  /*8560*/  BRA `(.L_x_205) ;  /* 0xfffffff400687947 */ /* 0x000fea000383ffff */
.L_x_185:
[----:B0-----:R0:W1:Y:S02]  /*8570*/  SYNCS.PHASECHK.TRANS64.TRYWAIT P0, [R7+URZ], R2 ;  /* 0x00000002070075a7 */ /* 0x001064000800017f */
[----:B-1----:R-:W-:Y:S05]  /*8580*/  @!P0 NANOSLEEP.SYNCS 0x989680 ;  /* 0x009896800000895d */ /* 0x002fea0003900000 */
[----:B------:R-:W1:Y:S02]  /*8590*/  @!P0 SYNCS.PHASECHK.TRANS64 P0, [R7+URZ], R2 ;  /* 0x00000002070085a7 */ /* 0x000e64000800007f */
[----:B-1----:R-:W-:Y:S05]  /*85a0*/  @!P0 BRA `(.L_x_185) ;  /* 0xfffffffc00f08947 */ /* 0x002fea000383ffff */
[----:B------:R-:W-:Y:S05]  /*85b0*/  BRA `(.L_x_206) ;  /* 0xfffffff400a87947 */ /* 0x000fea000383ffff */
.L_x_186:
[----:B0-----:R0:W1:Y:S02]  /*85c0*/  SYNCS.PHASECHK.TRANS64.TRYWAIT P0, [R9+URZ], R4 ;  /* 0x00000004090075a7 */ /* 0x001064000800017f */
[----:B-1----:R-:W-:Y:S05]  /*85d0*/  @!P0 NANOSLEEP.SYNCS 0x989680 ;  /* 0x009896800000895d */ /* 0x002fea0003900000 */
[----:B------:R-:W1:Y:S02]  /*85e0*/  @!P0 SYNCS.PHASECHK.TRANS64 P0, [R9+URZ], R4 ;  /* 0x00000004090085a7 */ /* 0x000e64000800007f */
[----:B-1----:R-:W-:Y:S05]  /*85f0*/  @!P0 BRA `(.L_x_186) ;  /* 0xfffffffc00f08947 */ /* 0x002fea000383ffff */
[----:B------:R-:W-:Y:S05]  /*8600*/  BRA `(.L_x_207) ;  /* 0xfffffff400b87947 */ /* 0x000fea000383ffff */
.L_x_187:
[----:B0-----:R0:W1:Y:S02]  /*8610*/  SYNCS.PHASECHK.TRANS64.TRYWAIT P0, [R6+URZ], R5 ;  /* 0x00000005060075a7 */ /* 0x001064000800017f */
[----:B-1----:R-:W-:Y:S05]  /*8620*/  @!P0 NANOSLEEP.SYNCS 0x989680 ;  /* 0x009896800000895d */ /* 0x002fea0003900000 */
[----:B------:R-:W1:Y:S02]  /*8630*/  @!P0 SYNCS.PHASECHK.TRANS64 P0, [R6+URZ], R5 ;  /* 0x00000005060085a7 */ /* 0x000e64000800007f */
[----:B-1----:R-:W-:Y:S05]  /*8640*/  @!P0 BRA `(.L_x_187) ;  /* 0xfffffffc00f08947 */ /* 0x002fea000383ffff */
[----:B------:R-:W-:Y:S05]  /*8650*/  BRA `(.L_x_208) ;  /* 0xfffffff400c87947 */ /* 0x000fea000383ffff */
.L_x_188:
[----:B0-----:R0:W1:Y:S02]  /*8660*/  SYNCS.PHASECHK.TRANS64.TRYWAIT P0, [R9+URZ], R4 ;  /* 0x00000004090075a7 */ /* 0x001064000800017f */
[----:B-1----:R-:W-:Y:S05]  /*8670*/  @!P0 NANOSLEEP.SYNCS 0x989680 ;  /* 0x009896800000895d */ /* 0x002fea0003900000 */
[----:B------:R-:W1:Y:S02]  /*8680*/  @!P0 SYNCS.PHASECHK.TRANS64 P0, [R9+URZ], R4 ;  /* 0x00000004090085a7 */ /* 0x000e64000800007f */
[----:B-1----:R-:W-:Y:S05]  /*8690*/  @!P0 BRA `(.L_x_188) ;  /* 0xfffffffc00f08947 */ /* 0x002fea000383ffff */
[----:B------:R-:W-:Y:S05]  /*86a0*/  BRA `(.L_x_209) ;  /* 0xfffffff400d87947 */ /* 0x000fea000383ffff */
.L_x_189:
[----:B0-----:R0:W1:Y:S02]  /*86b0*/  SYNCS.PHASECHK.TRANS64.TRYWAIT P0, [R6+URZ], R5 ;  /* 0x00000005060075a7 */ /* 0x001064000800017f */
[----:B-1----:R-:W-:Y:S05]  /*86c0*/  @!P0 NANOSLEEP.SYNCS 0x989680 ;  /* 0x009896800000895d */ /* 0x002fea0003900000 */
[----:B------:R-:W1:Y:S02]  /*86d0*/  @!P0 SYNCS.PHASECHK.TRANS64 P0, [R6+URZ], R5 ;  /* 0x00000005060085a7 */ /* 0x000e64000800007f */
[----:B-1----:R-:W-:Y:S05]  /*86e0*/  @!P0 BRA `(.L_x_189) ;  /* 0xfffffffc00f08947 */ /* 0x002fea000383ffff */
[----:B------:R-:W-:Y:S05]  /*86f0*/  BRA `(.L_x_210) ;  /* 0xfffffff400e87947 */ /* 0x000fea000383ffff */
.L_x_190:
[----:B0-----:R0:W1:Y:S02]  /*8700*/  SYNCS.PHASECHK.TRANS64.TRYWAIT P0, [R9+URZ], R4 ;  /* 0x00000004090075a7 */ /* 0x001064000800017f */
[----:B-1----:R-:W-:Y:S05]  /*8710*/  @!P0 NANOSLEEP.SYNCS 0x989680 ;  /* 0x009896800000895d */ /* 0x002fea0003900000 */
[----:B------:R-:W1:Y:S02]  /*8720*/  @!P0 SYNCS.PHASECHK.TRANS64 P0, [R9+URZ], R4 ;  /* 0x00000004090085a7 */ /* 0x000e64000800007f */
[----:B-1----:R-:W-:Y:S05]  /*8730*/  @!P0 BRA `(.L_x_190) ;  /* 0xfffffffc00f08947 */ /* 0x002fea000383ffff */
[----:B------:R-:W-:Y:S05]  /*8740*/  BRA `(.L_x_211) ;  /* 0xfffffff400f87947 */ /* 0x000fea000383ffff */
.L_x_191:
[----:B0-----:R0:W1:Y:S02]  /*8750*/  SYNCS.PHASECHK.TRANS64.TRYWAIT P0, [R6+URZ], R5 ;  /* 0x00000005060075a7 */ /* 0x001064000800017f */
[----:B-1----:R-:W-:Y:S05]  /*8760*/  @!P0 NANOSLEEP.SYNCS 0x989680 ;  /* 0x009896800000895d */ /* 0x002fea0003900000 */
[----:B------:R-:W1:Y:S02]  /*8770*/  @!P0 SYNCS.PHASECHK.TRANS64 P0, [R6+URZ], R5 ;  /* 0x00000005060085a7 */ /* 0x000e64000800007f */
[----:B-1----:R-:W-:Y:S05]  /*8780*/  @!P0 BRA `(.L_x_191) ;  /* 0xfffffffc00f08947 */ /* 0x002fea000383ffff */
[----:B------:R-:W-:Y:S05]  /*8790*/  BRA `(.L_x_212) ;  /* 0xfffffff800087947 */ /* 0x000fea000383ffff */
.L_x_192:
[----:B0-----:R0:W1:Y:S02]  /*87a0*/  SYNCS.PHASECHK.TRANS64.TRYWAIT P0, [R9+URZ], R4 ;  /* 0x00000004090075a7 */ /* 0x001064000800017f */
[----:B-1----:R-:W-:Y:S05]  /*87b0*/  @!P0 NANOSLEEP.SYNCS 0x989680 ;  /* 0x009896800000895d */ /* 0x002fea0003900000 */
[----:B------:R-:W1:Y:S02]  /*87c0*/  @!P0 SYNCS.PHASECHK.TRANS64 P0, [R9+URZ], R4 ;  /* 0x00000004090085a7 */ /* 0x000e64000800007f */
[----:B-1----:R-:W-:Y:S05]  /*87d0*/  @!P0 BRA `(.L_x_192) ;  /* 0xfffffffc00f08947 */ /* 0x002fea000383ffff */
[----:B------:R-:W-:Y:S05]  /*87e0*/  BRA `(.L_x_213) ;  /* 0xfffffff800187947 */ /* 0x000fea000383ffff */
.L_x_193:
[----:B0-----:R0:W1:Y:S02]  /*87f0*/  SYNCS.PHASECHK.TRANS64.TRYWAIT P0, [R6+URZ], R5 ;  /* 0x00000005060075a7 */ /* 0x001064000800017f */
[----:B-1----:R-:W-:Y:S05]  /*8800*/  @!P0 NANOSLEEP.SYNCS 0x989680 ;  /* 0x009896800000895d */ /* 0x002fea0003900000 */
[----:B------:R-:W1:Y:S02]  /*8810*/  @!P0 SYNCS.PHASECHK.TRANS64 P0, [R6+URZ], R5 ;  /* 0x00000005060085a7 */ /* 0x000e64000800007f */
[----:B-1----:R-:W-:Y:S05]  /*8820*/  @!P0 BRA `(.L_x_193) ;  /* 0xfffffffc00f08947 */ /* 0x002fea000383ffff */
[----:B------:R-:W-:Y:S05]  /*8830*/  BRA `(.L_x_214) ;  /* 0xfffffff800287947 */ /* 0x000fea000383ffff */
.L_x_194:
[----:B0-----:R0:W1:Y:S02]  /*8840*/  SYNCS.PHASECHK.TRANS64.TRYWAIT P0, [R9+URZ], R4 ;  /* 0x00000004090075a7 */ /* 0x001064000800017f */
[----:B-1----:R-:W-:Y:S05]  /*8850*/  @!P0 NANOSLEEP.SYNCS 0x989680 ;  /* 0x009896800000895d */ /* 0x002fea0003900000 */
[----:B------:R-:W1:Y:S02]  /*8860*/  @!P0 SYNCS.PHASECHK.TRANS64 P0, [R9+URZ], R4 ;  /* 0x00000004090085a7 */ /* 0x000e64000800007f */
[----:B-1----:R-:W-:Y:S05]  /*8870*/  @!P0 BRA `(.L_x_194) ;  /* 0xfffffffc00f08947 */ /* 0x002fea000383ffff */
[----:B------:R-:W-:Y:S05]  /*8880*/  BRA `(.L_x_215) ;  /* 0xfffffff800387947 */ /* 0x000fea000383ffff */
.L_x_195:
[----:B0-----:R0:W1:Y:S02]  /*8890*/  SYNCS.PHASECHK.TRANS64.TRYWAIT P0, [R6+URZ], R5 ;  /* 0x00000005060075a7 */ /* 0x001064000800017f */
[----:B-1----:R-:W-:Y:S05]  /*88a0*/  @!P0 NANOSLEEP.SYNCS 0x989680 ;  /* 0x009896800000895d */ /* 0x002fea0003900000 */
[----:B------:R-:W1:Y:S02]  /*88b0*/  @!P0 SYNCS.PHASECHK.TRANS64 P0, [R6+URZ], R5 ;  /* 0x00000005060085a7 */ /* 0x000e64000800007f */
[----:B-1----:R-:W-:Y:S05]  /*88c0*/  @!P0 BRA `(.L_x_195) ;  /* 0xfffffffc00f08947 */ /* 0x002fea000383ffff */
[----:B------:R-:W-:Y:S05]  /*88d0*/  BRA `(.L_x_216) ;  /* 0xfffffff800487947 */ /* 0x000fea000383ffff */
.L_x_196:
[----:B0-----:R0:W1:Y:S02]  /*88e0*/  SYNCS.PHASECHK.TRANS64.TRYWAIT P0, [R9+URZ], R4 ;  /* 0x00000004090075a7 */ /* 0x001064000800017f */
[----:B-1----:R-:W-:Y:S05]  /*88f0*/  @!P0 NANOSLEEP.SYNCS 0x989680 ;  /* 0x009896800000895d */ /* 0x002fea0003900000 */
[----:B------:R-:W1:Y:S02]  /*8900*/  @!P0 SYNCS.PHASECHK.TRANS64 P0, [R9+URZ], R4 ;  /* 0x00000004090085a7 */ /* 0x000e64000800007f */
[----:B-1----:R-:W-:Y:S05]  /*8910*/  @!P0 BRA `(.L_x_196) ;  /* 0xfffffffc00f08947 */ /* 0x002fea000383ffff */
[----:B------:R-:W-:Y:S05]  /*8920*/  BRA `(.L_x_217) ;  /* 0xfffffff800587947 */ /* 0x000fea000383ffff */
.L_x_197:
[----:B-1----:R1:W2:Y:S02]  /*8930*/  SYNCS.PHASECHK.TRANS64.TRYWAIT P0, [R6+URZ], R5 ;  /* 0x00000005060075a7 */ /* 0x0022a4000800017f */
[----:B--2---:R-:W-:Y:S05]  /*8940*/  @!P0 NANOSLEEP.SYNCS 0x989680 ;  /* 0x009896800000895d */ /* 0x004fea0003900000 */
[----:B------:R-:W2:Y:S02]  /*8950*/  @!P0 SYNCS.PHASECHK.TRANS64 P0, [R6+URZ], R5 ;  /* 0x00000005060085a7 */ /* 0x000ea4000800007f */
[----:B--2---:R-:W-:Y:S05]  /*8960*/  @!P0 BRA `(.L_x_197) ;  /* 0xfffffffc00f08947 */ /* 0x004fea000383ffff */
[----:B------:R-:W-:Y:S05]  /*8970*/  BRA `(.L_x_218) ;  /* 0xfffffff800607947 */ /* 0x000fea000383ffff */
.L_x_219:
[----:B------:R-:W-:-:S00]  /*8980*/  BRA `(.L_x_219) ;  /* 0xfffffffc00fc7947 */ /* 0x000fc0000383ffff */
[----:B------:R-:W-:-:S00]  /*8990*/  NOP ;  /* 0x0000000000007918 */ /* 0x000fc00000000000 */
        /* <DEDUP_REMOVED lines=14> */
.L_x_220:


//--------------------- .nv.global.init           --------------------------
	.section	.nv.global.init,"aw",@progbits
.nv.global.init:
	.type		$str$22,@object
	.size		$str$22,($str$23 - $str$22)
$str$22:
        /*0000*/ 	.byte	0x6b, 0x5f, 0x74, 0x69, 0x6c, 0x65, 0x5f, 0x63, 0x6f, 0x75, 0x6e, 0x74, 0x20, 0x3e, 0x3d, 0x20
        /*0010*/ 	.byte	0x31, 0x00
	.type		$str$23,@object
	.size		$str$23,(__unnamed_1 - $str$23)
$str$23:
        /*0012*/ 	.byte	0x2f, 0x74, 0x6d, 0x70, 0x2f, 0x63, 0x75, 0x74, 0x6c, 0x61, 0x73, 0x73, 0x5f, 0x73, 0x77, 0x65
        /*0022*/ 	.byte	0x65, 0x70, 0x5f, 0x73, 0x72, 0x63, 0x2f, 0x69, 0x6e, 0x63, 0x6c, 0x75, 0x64, 0x65, 0x2f, 0x63
        /*0032*/ 	.byte	0x75, 0x74, 0x6c, 0x61, 0x73, 0x73, 0x2f, 0x67, 0x65, 0x6d, 0x6d, 0x2f, 0x63, 0x6f, 0x6c, 0x6c
        /*0042*/ 	.byte	0x65, 0x63, 0x74, 0x69, 0x76, 0x65, 0x2f, 0x73, 0x6d, 0x39, 0x30, 0x5f, 0x6d, 0x6d, 0x61, 0x5f
        /*0052*/ 	.byte	0x74, 0x6d, 0x61, 0x5f, 0x67, 0x6d, 0x6d, 0x61, 0x5f, 0x73, 0x73, 0x5f, 0x77, 0x61, 0x72, 0x70
        /*0062*/ 	.byte	0x73, 0x70, 0x65, 0x63, 0x69, 0x61, 0x6c, 0x69, 0x7a, 0x65, 0x64, 0x2e, 0x68, 0x70, 0x70, 0x00
	.type		__unnamed_1,@object
	.size		__unnamed_1,(.L_0 - __unnamed_1)
__unnamed_1:
        /*0072*/ 	.byte	0x76, 0x6f, 0x69, 0x64, 0x20, 0x63, 0x75, 0x74, 0x6c, 0x61, 0x73, 0x73, 0x3a, 0x3a, 0x67, 0x65
        /* <DEDUP_REMOVED lines=181> */
        /*0bd2*/ 	.byte	0x69, 0x64, 0x65, 0x6e, 0x74, 0x69, 0x74, 0x79, 0x5d, 0x00
.L_0:


//--------------------- .nv.shared._ZN7cutlass13device_kernelINS_4gemm6kernel13GemmUniversalIN4cute5tupleIJiiiiEEENS1_10collective13CollectiveMmaINS1_34MainloopSm90TmaGmmaWarpSpecializedILi14ENS5_IJNS4_1CILi2EEENSA_ILi4EEENSA_ILi1EEEEEENS1_35KernelTmaWarpSpecializedCooperativeEEENS5_IJNSA_ILi128EEESH_NSA_ILi32EEEEEENS_10bfloat16_tENS5_IJlSD_lEEESK_SL_NS4_8TiledMMAINS4_8MMA_AtomIJNS4_4SM904GMMA28MMA_64x128x16_F32BF16BF16_SSILNSP_5MajorE0ELSR_0ELNSP_7ScaleInE1ELSS_1EEEEEENS4_6LayoutINS5_IJSB_SD_SD_EEENS5_IJSD_NSA_ILi0EEESX_EEEEENS5_IJNS4_10UnderscoreES10_S10_EEEEENS4_23SM90_TMA_LOAD_MULTICASTENS4_14ComposedLayoutINS4_7SwizzleILi2ELi4ELi3EEENS4_18smem_ptr_flag_bitsILi16EEENSV_INS5_IJNSA_ILi8EEESI_EEENS5_IJSI_SD_EEEEEEEvNS4_8identityES13_S1D_vS1E_EENS_8epilogue10collective6detail29Sm90TmaWarpSpecializedAdapterINS1H_15DefaultEpilogueISK_SL_SL_NS1G_6thread17LinearCombinationISK_Li1EffLNS1L_9ScaleType4KindE0ELNS_15FloatRoundStyleE2ESK_EENS1_15EpilogueDefaultEEEEEvvEEEEvNT_6ParamsE --------------------------
	.section	.nv.shared._ZN7cutlass13device_kernelINS_4gemm6kernel13GemmUniversalIN4cute5tupleIJiiiiEEENS1_10collective13CollectiveMmaINS1_34MainloopSm90TmaGmmaWarpSpecializedILi14ENS5_IJNS4_1CILi2EEENSA_ILi4EEENSA_ILi1EEEEEENS1_35KernelTmaWarpSpecializedCooperativeEEENS5_IJNSA_ILi128EEESH_NSA_ILi32EEEEEENS_10bfloat16_tENS5_IJlSD_lEEESK_SL_NS4_8TiledMMAINS4_8MMA_AtomIJNS4_4SM904GMMA28MMA_64x128x16_F32BF16BF16_SSILNSP_5MajorE0ELSR_0ELNSP_7ScaleInE1ELSS_1EEEEEENS4_6LayoutINS5_IJSB_SD_SD_EEENS5_IJSD_NSA_ILi0EEESX_EEEEENS5_IJNS4_10UnderscoreES10_S10_EEEEENS4_23SM90_TMA_LOAD_MULTICASTENS4_14ComposedLayoutINS4_7SwizzleILi2ELi4ELi3EEENS4_18smem_ptr_flag_bitsILi16EEENSV_INS5_IJNSA_ILi8EEESI_EEENS5_IJSI_SD_EEEEEEEvNS4_8identityES13_S1D_vS1E_EENS_8epilogue10collective6detail29Sm90TmaWarpSpecializedAdapterINS1H_15DefaultEpilogueISK_SL_SL_NS1G_6thread17LinearCombinationISK_Li1EffLNS1L_9ScaleType4KindE0ELNS_15FloatRoundStyleE2ESK_EENS1_15EpilogueDefaultEEEEEvvEEEEvNT_6ParamsE,"aw",@nobits
	.sectionflags	@""
	.align	16
	.zero		1024


//--------------------- .nv.shared.reserved.0     --------------------------
	.section	.nv.shared.reserved.0,"aw",@nobits
	.weak		__nv_reservedSMEM_offset_0_alias
	.size		__nv_reservedSMEM_offset_0_alias, 0, 0
	.other		__nv_reservedSMEM_offset_0_alias,@"STO_CUDA_RESERVED_SHARED STV_DEFAULT"
__nv_reservedSMEM_offset_0_alias:
	.zero		0


//--------------------- .nv.global                --------------------------
	.section	.nv.global,"aw",@nobits
.nv.global:
	.type		_ZN40_INTERNAL_156fa174_4_k_cu_82e089be_251844cute1_E,@object
	.size		_ZN40_INTERNAL_156fa174_4_k_cu_82e089be_251844cute1_E,(_ZN40_INTERNAL_156fa174_4_k_cu_82e089be_251844cuda3std3__45__cpo6cbeginE - _ZN40_INTERNAL_156fa174_4_k_cu_82e089be_251844cute1_E)
_ZN40_INTERNAL_156fa174_4_k_cu_82e089be_251844cute1_E:
	.zero		1
	.type		_ZN40_INTERNAL_156fa174_4_k_cu_82e089be_251844cuda3std3__45__cpo6cbeginE,@object
	.size		_ZN40_INTERNAL_156fa174_4_k_cu_82e089be_251844cuda3std3__45__cpo6cbeginE,(_ZN40_INTERNAL_156fa174_4_k_cu_82e089be_251844cuda3std3__48in_placeE - _ZN40_INTERNAL_156fa174_4_k_cu_82e089be_251844cuda3std3__45__cpo6cbeginE)
_ZN40_INTERNAL_156fa174_4_k_cu_82e089be_251844cuda3std3__45__cpo6cbeginE:
	.zero		1
	.type		_ZN40_INTERNAL_156fa174_4_k_cu_82e089be_251844cuda3std3__48in_placeE,@object
	.size		_ZN40_INTERNAL_156fa174_4_k_cu_82e089be_251844cuda3std3__48in_placeE,(_ZN40_INTERNAL_156fa174_4_k_cu_82e089be_251844cuda3std6ranges3__45__cpo9iter_moveE - _ZN40_INTERNAL_156fa174_4_k_cu_82e089be_251844cuda3std3__48in_placeE)
_ZN40_INTERNAL_156fa174_4_k_cu_82e089be_251844cuda3std3__48in_placeE:
	.zero		1
	.type		_ZN40_INTERNAL_156fa174_4_k_cu_82e089be_251844cuda3std6ranges3__45__cpo9iter_moveE,@object
	.size		_ZN40_INTERNAL_156fa174_4_k_cu_82e089be_251844cuda3std6ranges3__45__cpo9iter_moveE,(_ZN40_INTERNAL_156fa174_4_k_cu_82e089be_251844cuda3std3__45__cpo5beginE - _ZN40_INTERNAL_156fa174_4_k_cu_82e089be_251844cuda3std6ranges3__45__cpo9iter_moveE)
_ZN40_INTERNAL_156fa174_4_k_cu_82e089be_251844cuda3std6ranges3__45__cpo9iter_moveE:
	.zero		1
	.type		_ZN40_INTERNAL_156fa174_4_k_cu_82e089be_251844cuda3std3__45__cpo5beginE,@object
	.size		_ZN40_INTERNAL_156fa174_4_k_cu_82e089be_251844cuda3std3__45__cpo5beginE,(_ZN40_INTERNAL_156fa174_4_k_cu_82e089be_251844cuda3std3__442_GLOBAL__N__156fa174_4_k_cu_82e089be_251846ignoreE - _ZN40_INTERNAL_156fa174_4_k_cu_82e089be_251844cuda3std3__45__cpo5beginE)
_ZN40_INTERNAL_156fa174_4_k_cu_82e089be_251844cuda3std3__45__cpo5beginE:
	.zero		1
	.type		_ZN40_INTERNAL_156fa174_4_k_cu_82e089be_251844cuda3std3__442_GLOBAL__N__156fa174_4_k_cu_82e089be_251846ignoreE,@object
	.size		_ZN40_INTERNAL_156fa174_4_k_cu_82e089be_251844cuda3std3__442_GLOBAL__N__156fa174_4_k_cu_82e089be_251846ignoreE,(_ZN40_INTERNAL_156fa174_4_k_cu_82e089be_251844cute7productE - _ZN40_INTERNAL_156fa174_4_k_cu_82e089be_251844cuda3std3__442_GLOBAL__N__156fa174_4_k_cu_82e089be_251846ignoreE)
_ZN40_INTERNAL_156fa174_4_k_cu_82e089be_251844cuda3std3__442_GLOBAL__N__156fa174_4_k_cu_82e089be_251846ignoreE:
	.zero		1
	.type		_ZN40_INTERNAL_156fa174_4_k_cu_82e089be_251844cute7productE,@object
	.size		_ZN40_INTERNAL_156fa174_4_k_cu_82e089be_251844cute7productE,(_ZN40_INTERNAL_156fa174_4_k_cu_82e089be_251844cuda3std3__45__cpo3endE - _ZN40_INTERNAL_156fa174_4_k_cu_82e089be_251844cute7productE)
_ZN40_INTERNAL_156fa174_4_k_cu_82e089be_251844cute7productE:
	.zero		1
	.type		_ZN40_INTERNAL_156fa174_4_k_cu_82e089be_251844cuda3std3__45__cpo3endE,@object
	.size		_ZN40_INTERNAL_156fa174_4_k_cu_82e089be_251844cuda3std3__45__cpo3endE,(_ZN40_INTERNAL_156fa174_4_k_cu_82e089be_251844cuda3std3__419piecewise_constructE - _ZN40_INTERNAL_156fa174_4_k_cu_82e089be_251844cuda3std3__45__cpo3endE)
_ZN40_INTERNAL_156fa174_4_k_cu_82e089be_251844cuda3std3__45__cpo3endE:
	.zero		1
	.type		_ZN40_INTERNAL_156fa174_4_k_cu_82e089be_251844cuda3std3__419piecewise_constructE,@object
	.size		_ZN40_INTERNAL_156fa174_4_k_cu_82e089be_251844cuda3std3__419piecewise_constructE,(_ZN40_INTERNAL_156fa174_4_k_cu_82e089be_251844cuda3std3__45__cpo4cendE - _ZN40_INTERNAL_156fa174_4_k_cu_82e089be_251844cuda3std3__419piecewise_constructE)
_ZN40_INTERNAL_156fa174_4_k_cu_82e089be_251844cuda3std3__419piecewise_constructE:
	.zero		1
	.type		_ZN40_INTERNAL_156fa174_4_k_cu_82e089be_251844cuda3std3__45__cpo4cendE,@object
	.size		_ZN40_INTERNAL_156fa174_4_k_cu_82e089be_251844cuda3std3__45__cpo4cendE,(_ZN40_INTERNAL_156fa174_4_k_cu_82e089be_251844cuda3std6ranges3__45__cpo4swapE - _ZN40_INTERNAL_156fa174_4_k_cu_82e089be_251844cuda3std3__45__cpo4cendE)
_ZN40_INTERNAL_156fa174_4_k_cu_82e089be_251844cuda3std3__45__cpo4cendE:
	.zero		1
	.type		_ZN40_INTERNAL_156fa174_4_k_cu_82e089be_251844cuda3std6ranges3__45__cpo4swapE,@object
	.size		_ZN40_INTERNAL_156fa174_4_k_cu_82e089be_251844cuda3std6ranges3__45__cpo4swapE,(.L_8 - _ZN40_INTERNAL_156fa174_4_k_cu_82e089be_251844cuda3std6ranges3__45__cpo4swapE)
_ZN40_INTERNAL_156fa174_4_k_cu_82e089be_251844cuda3std6ranges3__45__cpo4swapE:
	.zero		1
.L_8:


//--------------------- .nv.constant0._ZN7cutlass13device_kernelINS_4gemm6kernel13GemmUniversalIN4cute5tupleIJiiiiEEENS1_10collective13CollectiveMmaINS1_34MainloopSm90TmaGmmaWarpSpecializedILi14ENS5_IJNS4_1CILi2EEENSA_ILi4EEENSA_ILi1EEEEEENS1_35KernelTmaWarpSpecializedCooperativeEEENS5_IJNSA_ILi128EEESH_NSA_ILi32EEEEEENS_10bfloat16_tENS5_IJlSD_lEEESK_SL_NS4_8TiledMMAINS4_8MMA_AtomIJNS4_4SM904GMMA28MMA_64x128x16_F32BF16BF16_SSILNSP_5MajorE0ELSR_0ELNSP_7ScaleInE1ELSS_1EEEEEENS4_6LayoutINS5_IJSB_SD_SD_EEENS5_IJSD_NSA_ILi0EEESX_EEEEENS5_IJNS4_10UnderscoreES10_S10_EEEEENS4_23SM90_TMA_LOAD_MULTICASTENS4_14ComposedLayoutINS4_7SwizzleILi2ELi4ELi3EEENS4_18smem_ptr_flag_bitsILi16EEENSV_INS5_IJNSA_ILi8EEESI_EEENS5_IJSI_SD_EEEEEEEvNS4_8identityES13_S1D_vS1E_EENS_8epilogue10collective6detail29Sm90TmaWarpSpecializedAdapterINS1H_15DefaultEpilogueISK_SL_SL_NS1G_6thread17LinearCombinationISK_Li1EffLNS1L_9ScaleType4KindE0ELNS_15FloatRoundStyleE2ESK_EENS1_15EpilogueDefaultEEEEEvvEEEEvNT_6ParamsE --------------------------
	.section	.nv.constant0._ZN7cutlass13device_kernelINS_4gemm6kernel13GemmUniversalIN4cute5tupleIJiiiiEEENS1_10collective13CollectiveMmaINS1_34MainloopSm90TmaGmmaWarpSpecializedILi14ENS5_IJNS4_1CILi2EEENSA_ILi4EEENSA_ILi1EEEEEENS1_35KernelTmaWarpSpecializedCooperativeEEENS5_IJNSA_ILi128EEESH_NSA_ILi32EEEEEENS_10bfloat16_tENS5_IJlSD_lEEESK_SL_NS4_8TiledMMAINS4_8MMA_AtomIJNS4_4SM904GMMA28MMA_64x128x16_F32BF16BF16_SSILNSP_5MajorE0ELSR_0ELNSP_7ScaleInE1ELSS_1EEEEEENS4_6LayoutINS5_IJSB_SD_SD_EEENS5_IJSD_NSA_ILi0EEESX_EEEEENS5_IJNS4_10UnderscoreES10_S10_EEEEENS4_23SM90_TMA_LOAD_MULTICASTENS4_14ComposedLayoutINS4_7SwizzleILi2ELi4ELi3EEENS4_18smem_ptr_flag_bitsILi16EEENSV_INS5_IJNSA_ILi8EEESI_EEENS5_IJSI_SD_EEEEEEEvNS4_8identityES13_S1D_vS1E_EENS_8epilogue10collective6detail29Sm90TmaWarpSpecializedAdapterINS1H_15DefaultEpilogueISK_SL_SL_NS1G_6thread17LinearCombinationISK_Li1EffLNS1L_9ScaleType4KindE0ELNS_15FloatRoundStyleE2ESK_EENS1_15EpilogueDefaultEEEEEvvEEEEvNT_6ParamsE,"a",@progbits
	.sectionflags	@""
	.align	4
.nv.constant0._ZN7cutlass13device_kernelINS_4gemm6kernel13GemmUniversalIN4cute5tupleIJiiiiEEENS1_10collective13CollectiveMmaINS1_34MainloopSm90TmaGmmaWarpSpecializedILi14ENS5_IJNS4_1CILi2EEENSA_ILi4EEENSA_ILi1EEEEEENS1_35KernelTmaWarpSpecializedCooperativeEEENS5_IJNSA_ILi128EEESH_NSA_ILi32EEEEEENS_10bfloat16_tENS5_IJlSD_lEEESK_SL_NS4_8TiledMMAINS4_8MMA_AtomIJNS4_4SM904GMMA28MMA_64x128x16_F32BF16BF16_SSILNSP_5MajorE0ELSR_0ELNSP_7ScaleInE1ELSS_1EEEEEENS4_6LayoutINS5_IJSB_SD_SD_EEENS5_IJSD_NSA_ILi0EEESX_EEEEENS5_IJNS4_10UnderscoreES10_S10_EEEEENS4_23SM90_TMA_LOAD_MULTICASTENS4_14ComposedLayoutINS4_7SwizzleILi2ELi4ELi3EEENS4_18smem_ptr_flag_bitsILi16EEENSV_INS5_IJNSA_ILi8EEESI_EEENS5_IJSI_SD_EEEEEEEvNS4_8identityES13_S1D_vS1E_EENS_8epilogue10collective6detail29Sm90TmaWarpSpecializedAdapterINS1H_15DefaultEpilogueISK_SL_SL_NS1G_6thread17LinearCombinationISK_Li1EffLNS1L_9ScaleType4KindE0ELNS_15FloatRoundStyleE2ESK_EENS1_15EpilogueDefaultEEEEEvvEEEEvNT_6ParamsE:
	.zero		1664


//--------------------- SYMBOLS --------------------------

	.type		.nv.reservedSmem.offset0,@object
	.size		.nv.reservedSmem.offset0,0x4
	.type		__assertfail,@function
